//
// Generated by NVIDIA NVVM Compiler
//
// Compiler Build ID: CL-36424714
// Cuda compilation tools, release 13.0, V13.0.88
// Based on NVVM 20.0.0
//

.version 9.0
.target sm_100
.address_size 64

	// .globl	_Z26get_ideal_pte_combinationsPiS_S_S_
.extern .func  (.param .b32 func_retval0) vprintf
(
	.param .b64 vprintf_param_0,
	.param .b64 vprintf_param_1
)
;
.global .align 1 .b8 $str[44] = {83, 101, 116, 78, 117, 109, 58, 32, 37, 100, 32, 44, 32, 83, 101, 116, 32, 110, 117, 109, 98, 101, 114, 58, 32, 37, 100, 32, 44, 32, 37, 100, 32, 43, 32, 37, 100, 32, 61, 32, 37, 100, 10};
.global .align 1 .b8 $str$1[35] = {73, 83, 32, 105, 100, 101, 97, 108, 32, 80, 84, 69, 32, 99, 97, 108, 108, 101, 100, 32, 102, 111, 114, 32, 37, 100, 32, 97, 110, 100, 32, 37, 100, 10};
.global .align 1 .b8 $str$2[64] = {82, 101, 115, 117, 108, 116, 32, 114, 101, 116, 117, 114, 110, 101, 100, 32, 102, 97, 108, 115, 101, 32, 102, 111, 114, 32, 112, 111, 119, 101, 114, 32, 37, 100, 32, 119, 105, 116, 104, 32, 115, 117, 109, 49, 61, 32, 37, 100, 32, 97, 110, 100, 32, 115, 117, 109, 50, 32, 61, 32, 37, 100, 10};
.global .align 1 .b8 $str$3[22] = {82, 101, 115, 117, 108, 116, 32, 114, 101, 116, 117, 114, 110, 101, 100, 32, 116, 114, 117, 101, 10};
.global .align 1 .b8 $str$4[60] = {71, 101, 116, 32, 105, 100, 101, 97, 32, 80, 84, 69, 32, 115, 111, 108, 117, 116, 105, 111, 110, 32, 102, 111, 114, 32, 116, 104, 114, 101, 97, 100, 32, 105, 100, 58, 37, 100, 32, 104, 97, 118, 105, 110, 103, 32, 109, 97, 120, 95, 105, 110, 100, 101, 120, 58, 37, 100, 10};
.global .align 1 .b8 $str$5[82] = {70, 111, 117, 110, 100, 32, 105, 100, 101, 97, 108, 32, 80, 84, 69, 32, 109, 97, 116, 99, 104, 58, 32, 37, 100, 32, 45, 45, 32, 37, 100, 32, 119, 104, 105, 99, 104, 32, 119, 105, 108, 108, 32, 98, 101, 32, 117, 112, 100, 97, 116, 101, 100, 32, 102, 111, 114, 32, 111, 117, 116, 112, 117, 116, 32, 105, 110, 100, 101, 120, 58, 37, 100, 32, 97, 110, 100, 32, 37, 100, 10};
.global .align 1 .b8 $str$6[38] = {67, 104, 101, 99, 107, 32, 99, 111, 109, 112, 108, 101, 116, 101, 100, 32, 102, 111, 114, 32, 115, 117, 98, 115, 101, 116, 32, 110, 117, 109, 98, 101, 114, 32, 37, 100, 10};

.visible .entry _Z26get_ideal_pte_combinationsPiS_S_S_(
	.param .u64 .ptr .align 1 _Z26get_ideal_pte_combinationsPiS_S_S__param_0,
	.param .u64 .ptr .align 1 _Z26get_ideal_pte_combinationsPiS_S_S__param_1,
	.param .u64 .ptr .align 1 _Z26get_ideal_pte_combinationsPiS_S_S__param_2,
	.param .u64 .ptr .align 1 _Z26get_ideal_pte_combinationsPiS_S_S__param_3
)
{
	.local .align 16 .b8 	__local_depot0[112];
	.reg .b64 	%SP;
	.reg .b64 	%SPL;
	.reg .pred 	%p<47>;
	.reg .b32 	%r<221>;
	.reg .b64 	%rd<86>;

	mov.u64 	%SPL, __local_depot0;
	cvta.local.u64 	%SP, %SPL;
	ld.param.u64 	%rd12, [_Z26get_ideal_pte_combinationsPiS_S_S__param_0];
	ld.param.u64 	%rd13, [_Z26get_ideal_pte_combinationsPiS_S_S__param_2];
	ld.param.u64 	%rd11, [_Z26get_ideal_pte_combinationsPiS_S_S__param_3];
	cvta.to.global.u64 	%rd1, %rd12;
	cvta.to.global.u64 	%rd2, %rd13;
	add.u64 	%rd3, %SPL, 0;
	add.u64 	%rd4, %SPL, 0;
	add.u64 	%rd5, %SPL, 24;
	add.u64 	%rd6, %SPL, 48;
	add.u64 	%rd18, %SP, 96;
	add.u64 	%rd7, %SPL, 96;
	mov.u32 	%r93, %tid.x;
	mov.u32 	%r94, %ctaid.x;
	mov.u32 	%r95, %ntid.x;
	mad.lo.s32 	%r1, %r94, %r95, %r93;
	ld.global.u32 	%r96, [%rd2];
	st.local.v2.u32 	[%rd7], {%r1, %r96};
	mov.u64 	%rd19, $str$4;
	cvta.global.u64 	%rd20, %rd19;
	{ // callseq 0, 0
	.param .b64 param0;
	st.param.b64 	[param0], %rd20;
	.param .b64 param1;
	st.param.b64 	[param1], %rd18;
	.param .b32 retval0;
	call.uni (retval0), 
	vprintf, 
	(
	param0, 
	param1
	);
	ld.param.b32 	%r97, [retval0];
	} // callseq 0
	ld.global.u32 	%r2, [%rd2];
	setp.ge.s32 	%p3, %r1, %r2;
	@%p3 bra 	$L__BB0_72;
	mul.wide.s32 	%rd21, %r1, 4;
	add.s64 	%rd22, %rd1, %rd21;
	ld.global.u32 	%r3, [%rd22];
	add.s32 	%r189, %r1, 1;
	setp.ge.s32 	%p4, %r189, %r2;
	@%p4 bra 	$L__BB0_71;
	cvta.to.global.u64 	%rd23, %rd11;
	add.s64 	%rd8, %rd23, %rd21;
	mul.lo.s32 	%r5, %r1, 6;
	mov.b32 	%r190, 0;
	add.u64 	%rd30, %SP, 72;
	mov.u64 	%rd32, $str$1;
	mov.u64 	%rd34, $str;
$L__BB0_3:
	mul.wide.s32 	%rd25, %r189, 4;
	add.s64 	%rd9, %rd1, %rd25;
	ld.global.u32 	%r100, [%rd9];
	or.b32  	%r101, %r3, %r100;
	setp.lt.s32 	%p5, %r101, 0;
	@%p5 bra 	$L__BB0_70;
	setp.eq.s32 	%p7, %r3, 64080;
	setp.eq.s32 	%p8, %r100, 60465;
	and.pred  	%p9, %p7, %p8;
	mov.pred 	%p46, -1;
	@%p9 bra 	$L__BB0_6;
	setp.eq.s32 	%p10, %r3, 60465;
	setp.eq.s32 	%p11, %r100, 64080;
	and.pred  	%p46, %p10, %p11;
$L__BB0_6:
	setp.lt.s32 	%p12, %r3, 1;
	mov.b32 	%r102, 0;
	st.local.v2.u32 	[%rd5], {%r102, %r102};
	st.local.v2.u32 	[%rd5+8], {%r102, %r102};
	st.local.v2.u32 	[%rd5+16], {%r102, %r102};
	st.local.v2.u32 	[%rd6], {%r102, %r102};
	st.local.v2.u32 	[%rd6+8], {%r102, %r102};
	st.local.v2.u32 	[%rd6+16], {%r102, %r102};
	@%p12 bra 	$L__BB0_9;
	mov.b32 	%r192, 0;
	mov.u32 	%r191, %r3;
$L__BB0_8:
	mul.wide.u32 	%rd26, %r192, 4;
	add.s64 	%rd27, %rd5, %rd26;
	mul.hi.u32 	%r104, %r191, 1321528399;
	shr.u32 	%r11, %r104, 3;
	mul.lo.s32 	%r105, %r11, 26;
	sub.s32 	%r106, %r191, %r105;
	st.local.u32 	[%rd27], %r106;
	add.s32 	%r192, %r192, 1;
	setp.lt.u32 	%p13, %r191, 26;
	mov.u32 	%r191, %r11;
	@%p13 bra 	$L__BB0_9;
	bra.uni 	$L__BB0_8;
$L__BB0_9:
	setp.eq.s32 	%p14, %r100, 0;
	@%p14 bra 	$L__BB0_12;
	mov.b32 	%r194, 0;
	mov.u32 	%r193, %r100;
$L__BB0_11:
	mul.wide.u32 	%rd28, %r194, 4;
	add.s64 	%rd29, %rd6, %rd28;
	mul.hi.u32 	%r108, %r193, 1321528399;
	shr.u32 	%r15, %r108, 3;
	mul.lo.s32 	%r109, %r15, 26;
	sub.s32 	%r110, %r193, %r109;
	st.local.u32 	[%rd29], %r110;
	add.s32 	%r194, %r194, 1;
	setp.gt.u32 	%p15, %r193, 25;
	mov.u32 	%r193, %r15;
	@%p15 bra 	$L__BB0_11;
$L__BB0_12:
	not.pred 	%p16, %p46;
	@%p16 bra 	$L__BB0_14;
	cvta.to.local.u64 	%rd31, %rd30;
	st.local.v2.u32 	[%rd31], {%r3, %r100};
	cvta.global.u64 	%rd33, %rd32;
	{ // callseq 1, 0
	.param .b64 param0;
	st.param.b64 	[param0], %rd33;
	.param .b64 param1;
	st.param.b64 	[param1], %rd30;
	.param .b32 retval0;
	call.uni (retval0), 
	vprintf, 
	(
	param0, 
	param1
	);
	ld.param.b32 	%r111, [retval0];
	} // callseq 1
$L__BB0_14:
	ld.local.u32 	%r17, [%rd5];
	mov.b32 	%r195, 1;
$L__BB0_15:
	mov.b32 	%r115, 0;
	st.global.u32 	[%rd8], %r115;
	neg.s32 	%r196, %r195;
	mov.b32 	%r197, 1;
$L__BB0_16:
	mul.lo.s32 	%r197, %r17, %r197;
	add.s32 	%r196, %r196, 1;
	setp.ne.s32 	%p17, %r196, 0;
	@%p17 bra 	$L__BB0_16;
	setp.ne.s32 	%p18, %r3, 60465;
	@%p18 bra 	$L__BB0_19;
	mov.b32 	%r116, 60465;
	st.local.v2.u32 	[%rd4], {%r116, %r17};
	mov.b32 	%r117, 0;
	st.local.v2.u32 	[%rd4+8], {%r117, %r197};
	st.local.u32 	[%rd4+16], %r197;
	cvta.global.u64 	%rd35, %rd34;
	add.u64 	%rd36, %SP, 0;
	{ // callseq 2, 0
	.param .b64 param0;
	st.param.b64 	[param0], %rd35;
	.param .b64 param1;
	st.param.b64 	[param1], %rd36;
	.param .b32 retval0;
	call.uni (retval0), 
	vprintf, 
	(
	param0, 
	param1
	);
	ld.param.b32 	%r118, [retval0];
	} // callseq 2
$L__BB0_19:
	st.global.u32 	[%rd8], %r197;
	ld.local.u32 	%r24, [%rd5+4];
	mov.b32 	%r199, 1;
	mov.b32 	%r198, 0;
$L__BB0_20:
	mul.lo.s32 	%r199, %r24, %r199;
	add.s32 	%r198, %r198, 1;
	setp.ne.s32 	%p19, %r198, %r195;
	@%p19 bra 	$L__BB0_20;
	add.s32 	%r29, %r197, %r199;
	@%p18 bra 	$L__BB0_23;
	mov.b32 	%r122, 60465;
	st.local.v2.u32 	[%rd4], {%r122, %r24};
	st.local.v2.u32 	[%rd4+8], {%r197, %r199};
	st.local.u32 	[%rd4+16], %r29;
	mov.u64 	%rd37, $str;
	cvta.global.u64 	%rd38, %rd37;
	add.u64 	%rd39, %SP, 0;
	{ // callseq 3, 0
	.param .b64 param0;
	st.param.b64 	[param0], %rd38;
	.param .b64 param1;
	st.param.b64 	[param1], %rd39;
	.param .b32 retval0;
	call.uni (retval0), 
	vprintf, 
	(
	param0, 
	param1
	);
	ld.param.b32 	%r123, [retval0];
	} // callseq 3
$L__BB0_23:
	st.global.u32 	[%rd8], %r29;
	ld.local.u32 	%r30, [%rd5+8];
	mov.b32 	%r201, 1;
	mov.b32 	%r200, 0;
$L__BB0_24:
	mul.lo.s32 	%r201, %r30, %r201;
	add.s32 	%r200, %r200, 1;
	setp.ne.s32 	%p21, %r200, %r195;
	@%p21 bra 	$L__BB0_24;
	add.s32 	%r35, %r29, %r201;
	@%p18 bra 	$L__BB0_27;
	mov.b32 	%r127, 60465;
	st.local.v2.u32 	[%rd4], {%r127, %r30};
	st.local.v2.u32 	[%rd4+8], {%r29, %r201};
	st.local.u32 	[%rd4+16], %r35;
	mov.u64 	%rd40, $str;
	cvta.global.u64 	%rd41, %rd40;
	add.u64 	%rd42, %SP, 0;
	{ // callseq 4, 0
	.param .b64 param0;
	st.param.b64 	[param0], %rd41;
	.param .b64 param1;
	st.param.b64 	[param1], %rd42;
	.param .b32 retval0;
	call.uni (retval0), 
	vprintf, 
	(
	param0, 
	param1
	);
	ld.param.b32 	%r128, [retval0];
	} // callseq 4
$L__BB0_27:
	st.global.u32 	[%rd8], %r35;
	ld.local.u32 	%r36, [%rd5+12];
	mov.b32 	%r203, 1;
	mov.b32 	%r202, 0;
$L__BB0_28:
	mul.lo.s32 	%r203, %r36, %r203;
	add.s32 	%r202, %r202, 1;
	setp.ne.s32 	%p23, %r202, %r195;
	@%p23 bra 	$L__BB0_28;
	add.s32 	%r41, %r35, %r203;
	@%p18 bra 	$L__BB0_31;
	mov.b32 	%r132, 60465;
	st.local.v2.u32 	[%rd4], {%r132, %r36};
	st.local.v2.u32 	[%rd4+8], {%r35, %r203};
	st.local.u32 	[%rd4+16], %r41;
	mov.u64 	%rd43, $str;
	cvta.global.u64 	%rd44, %rd43;
	add.u64 	%rd45, %SP, 0;
	{ // callseq 5, 0
	.param .b64 param0;
	st.param.b64 	[param0], %rd44;
	.param .b64 param1;
	st.param.b64 	[param1], %rd45;
	.param .b32 retval0;
	call.uni (retval0), 
	vprintf, 
	(
	param0, 
	param1
	);
	ld.param.b32 	%r133, [retval0];
	} // callseq 5
$L__BB0_31:
	st.global.u32 	[%rd8], %r41;
	ld.local.u32 	%r42, [%rd5+16];
	mov.b32 	%r205, 1;
	mov.b32 	%r204, 0;
$L__BB0_32:
	mul.lo.s32 	%r205, %r42, %r205;
	add.s32 	%r204, %r204, 1;
	setp.ne.s32 	%p25, %r204, %r195;
	@%p25 bra 	$L__BB0_32;
	add.s32 	%r47, %r41, %r205;
	@%p18 bra 	$L__BB0_35;
	mov.b32 	%r137, 60465;
	st.local.v2.u32 	[%rd4], {%r137, %r42};
	st.local.v2.u32 	[%rd4+8], {%r41, %r205};
	st.local.u32 	[%rd4+16], %r47;
	mov.u64 	%rd46, $str;
	cvta.global.u64 	%rd47, %rd46;
	add.u64 	%rd48, %SP, 0;
	{ // callseq 6, 0
	.param .b64 param0;
	st.param.b64 	[param0], %rd47;
	.param .b64 param1;
	st.param.b64 	[param1], %rd48;
	.param .b32 retval0;
	call.uni (retval0), 
	vprintf, 
	(
	param0, 
	param1
	);
	ld.param.b32 	%r138, [retval0];
	} // callseq 6
$L__BB0_35:
	st.global.u32 	[%rd8], %r47;
	ld.local.u32 	%r48, [%rd5+20];
	mov.b32 	%r207, 1;
	mov.b32 	%r206, 0;
$L__BB0_36:
	mul.lo.s32 	%r207, %r48, %r207;
	add.s32 	%r206, %r206, 1;
	setp.ne.s32 	%p27, %r206, %r195;
	@%p27 bra 	$L__BB0_36;
	add.s32 	%r53, %r47, %r207;
	@%p18 bra 	$L__BB0_39;
	mov.b32 	%r142, 60465;
	st.local.v2.u32 	[%rd4], {%r142, %r48};
	st.local.v2.u32 	[%rd4+8], {%r47, %r207};
	st.local.u32 	[%rd4+16], %r53;
	mov.u64 	%rd49, $str;
	cvta.global.u64 	%rd50, %rd49;
	add.u64 	%rd51, %SP, 0;
	{ // callseq 7, 0
	.param .b64 param0;
	st.param.b64 	[param0], %rd50;
	.param .b64 param1;
	st.param.b64 	[param1], %rd51;
	.param .b32 retval0;
	call.uni (retval0), 
	vprintf, 
	(
	param0, 
	param1
	);
	ld.param.b32 	%r143, [retval0];
	} // callseq 7
$L__BB0_39:
	mov.b32 	%r208, 0;
	st.global.u32 	[%rd8], %r208;
	ld.local.u32 	%r54, [%rd6];
	mov.b32 	%r209, 1;
$L__BB0_40:
	mul.lo.s32 	%r209, %r54, %r209;
	add.s32 	%r208, %r208, 1;
	setp.ne.s32 	%p29, %r208, %r195;
	@%p29 bra 	$L__BB0_40;
	setp.ne.s32 	%p30, %r100, 60465;
	@%p30 bra 	$L__BB0_43;
	mov.b32 	%r147, 60465;
	st.local.v2.u32 	[%rd3], {%r147, %r54};
	mov.b32 	%r148, 0;
	st.local.v2.u32 	[%rd3+8], {%r148, %r209};
	st.local.u32 	[%rd3+16], %r209;
	mov.u64 	%rd52, $str;
	cvta.global.u64 	%rd53, %rd52;
	add.u64 	%rd54, %SP, 0;
	{ // callseq 8, 0
	.param .b64 param0;
	st.param.b64 	[param0], %rd53;
	.param .b64 param1;
	st.param.b64 	[param1], %rd54;
	.param .b32 retval0;
	call.uni (retval0), 
	vprintf, 
	(
	param0, 
	param1
	);
	ld.param.b32 	%r149, [retval0];
	} // callseq 8
$L__BB0_43:
	st.global.u32 	[%rd8], %r209;
	ld.local.u32 	%r59, [%rd6+4];
	mov.b32 	%r211, 1;
	mov.b32 	%r210, 0;
$L__BB0_44:
	mul.lo.s32 	%r211, %r59, %r211;
	add.s32 	%r210, %r210, 1;
	setp.ne.s32 	%p31, %r210, %r195;
	@%p31 bra 	$L__BB0_44;
	add.s32 	%r64, %r209, %r211;
	@%p30 bra 	$L__BB0_47;
	mov.b32 	%r153, 60465;
	st.local.v2.u32 	[%rd3], {%r153, %r59};
	st.local.v2.u32 	[%rd3+8], {%r209, %r211};
	st.local.u32 	[%rd3+16], %r64;
	mov.u64 	%rd55, $str;
	cvta.global.u64 	%rd56, %rd55;
	add.u64 	%rd57, %SP, 0;
	{ // callseq 9, 0
	.param .b64 param0;
	st.param.b64 	[param0], %rd56;
	.param .b64 param1;
	st.param.b64 	[param1], %rd57;
	.param .b32 retval0;
	call.uni (retval0), 
	vprintf, 
	(
	param0, 
	param1
	);
	ld.param.b32 	%r154, [retval0];
	} // callseq 9
$L__BB0_47:
	st.global.u32 	[%rd8], %r64;
	ld.local.u32 	%r65, [%rd6+8];
	mov.b32 	%r213, 1;
	mov.b32 	%r212, 0;
$L__BB0_48:
	mul.lo.s32 	%r213, %r65, %r213;
	add.s32 	%r212, %r212, 1;
	setp.ne.s32 	%p33, %r212, %r195;
	@%p33 bra 	$L__BB0_48;
	add.s32 	%r70, %r64, %r213;
	@%p30 bra 	$L__BB0_51;
	mov.b32 	%r158, 60465;
	st.local.v2.u32 	[%rd3], {%r158, %r65};
	st.local.v2.u32 	[%rd3+8], {%r64, %r213};
	st.local.u32 	[%rd3+16], %r70;
	mov.u64 	%rd58, $str;
	cvta.global.u64 	%rd59, %rd58;
	add.u64 	%rd60, %SP, 0;
	{ // callseq 10, 0
	.param .b64 param0;
	st.param.b64 	[param0], %rd59;
	.param .b64 param1;
	st.param.b64 	[param1], %rd60;
	.param .b32 retval0;
	call.uni (retval0), 
	vprintf, 
	(
	param0, 
	param1
	);
	ld.param.b32 	%r159, [retval0];
	} // callseq 10
$L__BB0_51:
	st.global.u32 	[%rd8], %r70;
	ld.local.u32 	%r71, [%rd6+12];
	mov.b32 	%r215, 1;
	mov.b32 	%r214, 0;
$L__BB0_52:
	mul.lo.s32 	%r215, %r71, %r215;
	add.s32 	%r214, %r214, 1;
	setp.ne.s32 	%p35, %r214, %r195;
	@%p35 bra 	$L__BB0_52;
	add.s32 	%r76, %r70, %r215;
	@%p30 bra 	$L__BB0_55;
	mov.b32 	%r163, 60465;
	st.local.v2.u32 	[%rd3], {%r163, %r71};
	st.local.v2.u32 	[%rd3+8], {%r70, %r215};
	st.local.u32 	[%rd3+16], %r76;
	mov.u64 	%rd61, $str;
	cvta.global.u64 	%rd62, %rd61;
	add.u64 	%rd63, %SP, 0;
	{ // callseq 11, 0
	.param .b64 param0;
	st.param.b64 	[param0], %rd62;
	.param .b64 param1;
	st.param.b64 	[param1], %rd63;
	.param .b32 retval0;
	call.uni (retval0), 
	vprintf, 
	(
	param0, 
	param1
	);
	ld.param.b32 	%r164, [retval0];
	} // callseq 11
$L__BB0_55:
	st.global.u32 	[%rd8], %r76;
	ld.local.u32 	%r77, [%rd6+16];
	mov.b32 	%r217, 1;
	mov.b32 	%r216, 0;
$L__BB0_56:
	mul.lo.s32 	%r217, %r77, %r217;
	add.s32 	%r216, %r216, 1;
	setp.ne.s32 	%p37, %r216, %r195;
	@%p37 bra 	$L__BB0_56;
	add.s32 	%r82, %r76, %r217;
	@%p30 bra 	$L__BB0_59;
	mov.b32 	%r168, 60465;
	st.local.v2.u32 	[%rd3], {%r168, %r77};
	st.local.v2.u32 	[%rd3+8], {%r76, %r217};
	st.local.u32 	[%rd3+16], %r82;
	mov.u64 	%rd64, $str;
	cvta.global.u64 	%rd65, %rd64;
	add.u64 	%rd66, %SP, 0;
	{ // callseq 12, 0
	.param .b64 param0;
	st.param.b64 	[param0], %rd65;
	.param .b64 param1;
	st.param.b64 	[param1], %rd66;
	.param .b32 retval0;
	call.uni (retval0), 
	vprintf, 
	(
	param0, 
	param1
	);
	ld.param.b32 	%r169, [retval0];
	} // callseq 12
$L__BB0_59:
	st.global.u32 	[%rd8], %r82;
	ld.local.u32 	%r83, [%rd6+20];
	mov.b32 	%r219, 1;
	mov.b32 	%r218, 0;
$L__BB0_60:
	mul.lo.s32 	%r219, %r83, %r219;
	add.s32 	%r218, %r218, 1;
	setp.ne.s32 	%p39, %r218, %r195;
	@%p39 bra 	$L__BB0_60;
	add.s32 	%r88, %r82, %r219;
	@%p30 bra 	$L__BB0_63;
	mov.b32 	%r173, 60465;
	st.local.v2.u32 	[%rd3], {%r173, %r83};
	st.local.v2.u32 	[%rd3+8], {%r82, %r219};
	st.local.u32 	[%rd3+16], %r88;
	mov.u64 	%rd67, $str;
	cvta.global.u64 	%rd68, %rd67;
	add.u64 	%rd69, %SP, 0;
	{ // callseq 13, 0
	.param .b64 param0;
	st.param.b64 	[param0], %rd68;
	.param .b64 param1;
	st.param.b64 	[param1], %rd69;
	.param .b32 retval0;
	call.uni (retval0), 
	vprintf, 
	(
	param0, 
	param1
	);
	ld.param.b32 	%r174, [retval0];
	} // callseq 13
$L__BB0_63:
	st.global.u32 	[%rd8], %r88;
	setp.eq.s32 	%p41, %r53, %r88;
	@%p41 bra 	$L__BB0_66;
	@%p16 bra 	$L__BB0_70;
	add.u64 	%rd70, %SP, 72;
	add.u64 	%rd71, %SPL, 72;
	st.local.v2.u32 	[%rd71], {%r195, %r53};
	st.local.u32 	[%rd71+8], %r88;
	mov.u64 	%rd72, $str$2;
	cvta.global.u64 	%rd73, %rd72;
	{ // callseq 14, 0
	.param .b64 param0;
	st.param.b64 	[param0], %rd73;
	.param .b64 param1;
	st.param.b64 	[param1], %rd70;
	.param .b32 retval0;
	call.uni (retval0), 
	vprintf, 
	(
	param0, 
	param1
	);
	ld.param.b32 	%r176, [retval0];
	} // callseq 14
	bra.uni 	$L__BB0_70;
$L__BB0_66:
	add.s32 	%r195, %r195, 1;
	setp.ne.s32 	%p43, %r195, 6;
	@%p43 bra 	$L__BB0_15;
	@%p16 bra 	$L__BB0_69;
	mov.u64 	%rd74, $str$3;
	cvta.global.u64 	%rd75, %rd74;
	{ // callseq 15, 0
	.param .b64 param0;
	st.param.b64 	[param0], %rd75;
	.param .b64 param1;
	st.param.b64 	[param1], 0;
	.param .b32 retval0;
	call.uni (retval0), 
	vprintf, 
	(
	param0, 
	param1
	);
	ld.param.b32 	%r178, [retval0];
	} // callseq 15
$L__BB0_69:
	ld.param.u64 	%rd85, [_Z26get_ideal_pte_combinationsPiS_S_S__param_1];
	ld.global.u32 	%r180, [%rd9];
	add.s32 	%r181, %r190, %r5;
	add.s32 	%r182, %r181, 1;
	st.local.v4.u32 	[%rd7], {%r3, %r180, %r181, %r182};
	mov.u64 	%rd76, $str$5;
	cvta.global.u64 	%rd77, %rd76;
	add.u64 	%rd78, %SP, 96;
	{ // callseq 16, 0
	.param .b64 param0;
	st.param.b64 	[param0], %rd77;
	.param .b64 param1;
	st.param.b64 	[param1], %rd78;
	.param .b32 retval0;
	call.uni (retval0), 
	vprintf, 
	(
	param0, 
	param1
	);
	ld.param.b32 	%r183, [retval0];
	} // callseq 16
	cvta.to.global.u64 	%rd79, %rd85;
	mul.wide.s32 	%rd80, %r181, 4;
	add.s64 	%rd81, %rd79, %rd80;
	st.global.u32 	[%rd81], %r3;
	ld.global.u32 	%r185, [%rd9];
	st.global.u32 	[%rd81+4], %r185;
	add.s32 	%r190, %r190, 2;
$L__BB0_70:
	add.s32 	%r189, %r189, 1;
	ld.global.u32 	%r186, [%rd2];
	setp.lt.s32 	%p45, %r189, %r186;
	@%p45 bra 	$L__BB0_3;
$L__BB0_71:
	st.local.u32 	[%rd7], %r3;
	mov.u64 	%rd82, $str$6;
	cvta.global.u64 	%rd83, %rd82;
	add.u64 	%rd84, %SP, 96;
	{ // callseq 17, 0
	.param .b64 param0;
	st.param.b64 	[param0], %rd83;
	.param .b64 param1;
	st.param.b64 	[param1], %rd84;
	.param .b32 retval0;
	call.uni (retval0), 
	vprintf, 
	(
	param0, 
	param1
	);
	ld.param.b32 	%r187, [retval0];
	} // callseq 17
$L__BB0_72:
	ret;

}


// ===== COMPILED SASS (sm_100) =====

	.target	sm_100

	.elftype	@"ET_EXEC"


//--------------------- .note.nv.tkinfo           --------------------------
	.section	.note.nv.tkinfo,"",@"SHT_NOTE"
	.sectionflags	@"SHF_NOTE_NV_TKINFO"
	.tkinfo
        /*0018*/ 	.word	0x00000002
        /*0030*/ 	.string	""
        /*0030*/ 	.string	"ptxas"
        /*0030*/ 	.string	"Cuda compilation tools, release 13.0, V13.0.88"
        /*0030*/ 	.string	"Build cuda_13.0.r13.0/compiler.36424714_0"
        /*0030*/ 	.string	"-arch sm_100 -m 64 "



//--------------------- .note.nv.cuinfo           --------------------------
	.section	.note.nv.cuinfo,"",@"SHT_NOTE"
	.sectionflags	@"SHF_NOTE_NV_CUINFO"
        /*0018*/ 	.short	0x0002
        /*001a*/ 	.short	0x0064
        /*001c*/ 	.short	0x0082
	.zero		2


//--------------------- .nv.info                  --------------------------
	.section	.nv.info,"",@"SHT_CUDA_INFO"
	.align	4


	//----- nvinfo : EIATTR_REGCOUNT
	.align		4
        /*0000*/ 	.byte	0x04, 0x2f
        /*0002*/ 	.short	(.L_8 - .L_7)
	.align		4
.L_7:
        /*0004*/ 	.word	index@(_Z26get_ideal_pte_combinationsPiS_S_S_)
        /*0008*/ 	.word	0x0000002e


	//----- nvinfo : EIATTR_FRAME_SIZE
	.align		4
.L_8:
        /*000c*/ 	.byte	0x04, 0x11
        /*000e*/ 	.short	(.L_10 - .L_9)
	.align		4
.L_9:
        /*0010*/ 	.word	index@(_Z26get_ideal_pte_combinationsPiS_S_S_)
        /*0014*/ 	.word	0x00000070


	//----- nvinfo : EIATTR_MIN_STACK_SIZE
	.align		4
.L_10:
        /*0018*/ 	.byte	0x04, 0x12
        /*001a*/ 	.short	(.L_12 - .L_11)
	.align		4
.L_11:
        /*001c*/ 	.word	index@(_Z26get_ideal_pte_combinationsPiS_S_S_)
        /*0020*/ 	.word	0x00000070
.L_12:


//--------------------- .nv.compat                --------------------------
	.section	.nv.compat,"",@"SHT_CUDA_COMPAT_INFO"
	.align	4
        /*0000*/ 	.byte	0x02, 0x09, 0x00, 0x00, 0x02, 0x02, 0x01, 0x00, 0x02, 0x05, 0x05, 0x00, 0x03, 0x07, 0x01, 0x01
        /*0010*/ 	.byte	0x02, 0x03, 0x00, 0x00, 0x02, 0x06, 0x01, 0x00, 0x04, 0x0b, 0x08, 0x00, 0x09, 0x00, 0x00, 0x00
        /*0020*/ 	.byte	0x00, 0x00, 0x00, 0x00


//--------------------- .nv.info._Z26get_ideal_pte_combinationsPiS_S_S_ --------------------------
	.section	.nv.info._Z26get_ideal_pte_combinationsPiS_S_S_,"",@"SHT_CUDA_INFO"
	.sectionflags	@""
	.align	4


	//----- nvinfo : EIATTR_CUDA_API_VERSION
	.align		4
        /*0000*/ 	.byte	0x04, 0x37
        /*0002*/ 	.short	(.L_14 - .L_13)
.L_13:
        /*0004*/ 	.word	0x00000082


	//----- nvinfo : EIATTR_KPARAM_INFO
	.align		4
.L_14:
        /*0008*/ 	.byte	0x04, 0x17
        /*000a*/ 	.short	(.L_16 - .L_15)
.L_15:
        /*000c*/ 	.word	0x00000000
        /*0010*/ 	.short	0x0003
        /*0012*/ 	.short	0x0018
        /*0014*/ 	.byte	0x00, 0xf5, 0x21, 0x00


	//----- nvinfo : EIATTR_KPARAM_INFO
	.align		4
.L_16:
        /*0018*/ 	.byte	0x04, 0x17
        /*001a*/ 	.short	(.L_18 - .L_17)
.L_17:
        /*001c*/ 	.word	0x00000000
        /*0020*/ 	.short	0x0002
        /*0022*/ 	.short	0x0010
        /*0024*/ 	.byte	0x00, 0xf5, 0x21, 0x00


	//----- nvinfo : EIATTR_KPARAM_INFO
	.align		4
.L_18:
        /*0028*/ 	.byte	0x04, 0x17
        /*002a*/ 	.short	(.L_20 - .L_19)
.L_19:
        /*002c*/ 	.word	0x00000000
        /*0030*/ 	.short	0x0001
        /*0032*/ 	.short	0x0008
        /*0034*/ 	.byte	0x00, 0xf5, 0x21, 0x00


	//----- nvinfo : EIATTR_KPARAM_INFO
	.align		4
.L_20:
        /*0038*/ 	.byte	0x04, 0x17
        /*003a*/ 	.short	(.L_22 - .L_21)
.L_21:
        /*003c*/ 	.word	0x00000000
        /*0040*/ 	.short	0x0000
        /*0042*/ 	.short	0x0000
        /*0044*/ 	.byte	0x00, 0xf5, 0x21, 0x00


	//----- nvinfo : EIATTR_SPARSE_MMA_MASK
	.align		4
.L_22:
        /*0048*/ 	.byte	0x03, 0x50
        /*004a*/ 	.short	0x0000


	//----- nvinfo : EIATTR_MAXREG_COUNT
	.align		4
        /*004c*/ 	.byte	0x03, 0x1b
        /*004e*/ 	.short	0x00ff


	//----- nvinfo : EIATTR_EXTERNS
	.align		4
        /*0050*/ 	.byte	0x04, 0x0f
        /*0052*/ 	.short	(.L_24 - .L_23)


	//   ....[0]....
	.align		4
.L_23:
        /*0054*/ 	.word	index@(vprintf)


	//----- nvinfo : EIATTR_MERCURY_ISA_VERSION
	.align		4
.L_24:
        /*0058*/ 	.byte	0x03, 0x5f
        /*005a*/ 	.short	0x0101


	//----- nvinfo : EIATTR_VRC_CTA_INIT_COUNT
	.align		4
        /*005c*/ 	.byte	0x02, 0x4a
	.zero		1
	.zero		1


	//----- nvinfo : EIATTR_SYSCALL_OFFSETS
	.align		4
        /*0060*/ 	.byte	0x04, 0x46
        /*0062*/ 	.short	(.L_26 - .L_25)


	//   ....[0]....
.L_25:
        /*0064*/ 	.word	0x00000160


	//   ....[1]....
        /*0068*/ 	.word	0x00000660


	//   ....[2]....
        /*006c*/ 	.word	0x000009b0


	//   ....[3]....
        /*0070*/ 	.word	0x00000cf0


	//   ....[4]....
        /*0074*/ 	.word	0x00001020


	//   ....[5]....
        /*0078*/ 	.word	0x00001350


	//   ....[6]....
        /*007c*/ 	.word	0x00001680


	//   ....[7]....
        /*0080*/ 	.word	0x000019b0


	//   ....[8]....
        /*0084*/ 	.word	0x00001cf0


	//   ....[9]....
        /*0088*/ 	.word	0x00002030


	//   ....[10]....
        /*008c*/ 	.word	0x00002360


	//   ....[11]....
        /*0090*/ 	.word	0x00002690


	//   ....[12]....
        /*0094*/ 	.word	0x000029c0


	//   ....[13]....
        /*0098*/ 	.word	0x00002cf0


	//   ....[14]....
        /*009c*/ 	.word	0x00002e30


	//   ....[15]....
        /*00a0*/ 	.word	0x00002f40


	//   ....[16]....
        /*00a4*/ 	.word	0x000030a0


	//   ....[17]....
        /*00a8*/ 	.word	0x000031b0


	//----- nvinfo : EIATTR_EXIT_INSTR_OFFSETS
	.align		4
.L_26:
        /*00ac*/ 	.byte	0x04, 0x1c
        /*00ae*/ 	.short	(.L_28 - .L_27)


	//   ....[0]....
.L_27:
        /*00b0*/ 	.word	0x000001a0


	//   ....[1]....
        /*00b4*/ 	.word	0x000031c0


	//----- nvinfo : EIATTR_CRS_STACK_SIZE
	.align		4
.L_28:
        /*00b8*/ 	.byte	0x04, 0x1e
        /*00ba*/ 	.short	(.L_30 - .L_29)
.L_29:
        /*00bc*/ 	.word	0x00000000


	//----- nvinfo : EIATTR_CBANK_PARAM_SIZE
	.align		4
.L_30:
        /*00c0*/ 	.byte	0x03, 0x19
        /*00c2*/ 	.short	0x0020


	//----- nvinfo : EIATTR_PARAM_CBANK
	.align		4
        /*00c4*/ 	.byte	0x04, 0x0a
        /*00c6*/ 	.short	(.L_32 - .L_31)
	.align		4
.L_31:
        /*00c8*/ 	.word	index@(.nv.constant0._Z26get_ideal_pte_combinationsPiS_S_S_)
        /*00cc*/ 	.short	0x0380
        /*00ce*/ 	.short	0x0020


	//----- nvinfo : EIATTR_SW_WAR
	.align		4
.L_32:
        /*00d0*/ 	.byte	0x04, 0x36
        /*00d2*/ 	.short	(.L_34 - .L_33)
.L_33:
        /*00d4*/ 	.word	0x00000008
.L_34:


//--------------------- .nv.callgraph             --------------------------
	.section	.nv.callgraph,"",@"SHT_CUDA_CALLGRAPH"
	.align	4
	.sectionentsize	8
	.align		4
        /*0000*/ 	.word	0x00000000
	.align		4
        /*0004*/ 	.word	0xffffffff
	.align		4
        /*0008*/ 	.word	index@(_Z26get_ideal_pte_combinationsPiS_S_S_)
	.align		4
        /*000c*/ 	.word	index@(vprintf)
	.align		4
        /*0010*/ 	.word	0x00000000
	.align		4
        /*0014*/ 	.word	0xfffffffe
	.align		4
        /*0018*/ 	.word	0x00000000
	.align		4
        /*001c*/ 	.word	0xfffffffd
	.align		4
        /*0020*/ 	.word	0x00000000
	.align		4
        /*0024*/ 	.word	0xfffffffc


//--------------------- .nv.constant4             --------------------------
	.section	.nv.constant4,"a",@progbits
	.align	8
	.align		8
.nv.constant4:
        /*0000*/ 	.dword	vprintf
	.align		8
        /*0008*/ 	.dword	$str
	.align		8
        /*0010*/ 	.dword	$str$1
	.align		8
        /*0018*/ 	.dword	$str$2
	.align		8
        /*0020*/ 	.dword	$str$3
	.align		8
        /*0028*/ 	.dword	$str$4
	.align		8
        /*0030*/ 	.dword	$str$5
	.align		8
        /*0038*/ 	.dword	$str$6


//--------------------- .text._Z26get_ideal_pte_combinationsPiS_S_S_ --------------------------
	.section	.text._Z26get_ideal_pte_combinationsPiS_S_S_,"ax",@progbits
	.align	128
        .global         _Z26get_ideal_pte_combinationsPiS_S_S_
        .type           _Z26get_ideal_pte_combinationsPiS_S_S_,@function
        .size           _Z26get_ideal_pte_combinationsPiS_S_S_,(.L_x_118 - _Z26get_ideal_pte_combinationsPiS_S_S_)
        .other          _Z26get_ideal_pte_combinationsPiS_S_S_,@"STO_CUDA_ENTRY STV_DEFAULT"
_Z26get_ideal_pte_combinationsPiS_S_S_:
.text._Z26get_ideal_pte_combinationsPiS_S_S_:
[----:B------:R-:W0:Y:S08]  /*0000*/  LDC R1, c[0x0][0x37c] ;  /* 0x0000df00ff017b82 */ /* 0x000e300000000800 */
[----:B------:R-:W1:Y:S01]  /*0010*/  LDC.64 R4, c[0x0][0x390] ;  /* 0x0000e400ff047b82 */ /* 0x000e620000000a00 */
[----:B------:R-:W1:Y:S01]  /*0020*/  LDCU.64 UR36, c[0x0][0x358] ;  /* 0x00006b00ff2477ac */ /* 0x000e620008000a00 */
[----:B0-----:R-:W-:Y:S01]  /*0030*/  VIADD R1, R1, 0xffffff90 ;  /* 0xffffff9001017836 */ /* 0x001fe20000000000 */
[----:B-1----:R0:W2:Y:S01]  /*0040*/  LDG.E R3, desc[UR36][R4.64] ;  /* 0x0000002404037981 */ /* 0x0020a2000c1e1900 */
[----:B------:R-:W1:Y:S04]  /*0050*/  LDCU UR5, c[0x0][0x2fc] ;  /* 0x00005f80ff0577ac */ /* 0x000e680008000800 */
[----:B------:R-:W3:Y:S01]  /*0060*/  S2UR UR6, SR_CTAID.X ;  /* 0x00000000000679c3 */ /* 0x000ee20000002500 */
[----:B------:R-:W-:Y:S01]  /*0070*/  MOV R0, 0x0 ;  /* 0x0000000000007802 */ /* 0x000fe20000000f00 */
[----:B------:R-:W3:Y:S01]  /*0080*/  S2R R2, SR_TID.X ;  /* 0x0000000000027919 */ /* 0x000ee20000002100 */
[----:B------:R-:W4:Y:S05]  /*0090*/  LDCU UR4, c[0x0][0x2f8] ;  /* 0x00005f00ff0477ac */ /* 0x000f2a0008000800 */
[----:B------:R-:W3:Y:S08]  /*00a0*/  LDC R7, c[0x0][0x360] ;  /* 0x0000d800ff077b82 */ /* 0x000ef00000000800 */
[----:B------:R0:W0:Y:S01]  /*00b0*/  LDC.64 R8, c[0x4][R0] ;  /* 0x0100000000087b82 */ /* 0x0000220000000a00 */
[----:B----4-:R-:W-:-:S04]  /*00c0*/  IADD3 R33, P0, PT, R1, UR4, RZ ;  /* 0x0000000401217c10 */ /* 0x010fc8000ff1e0ff */
[----:B------:R-:W-:Y:S01]  /*00d0*/  IADD3 R6, P1, PT, R33, 0x60, RZ ;  /* 0x0000006021067810 */ /* 0x000fe20007f3e0ff */
[----:B-1----:R-:W-:Y:S02]  /*00e0*/  IMAD.X R32, RZ, RZ, UR5, P0 ;  /* 0x00000005ff207e24 */ /* 0x002fe400080e06ff */
[----:B---3--:R-:W-:Y:S01]  /*00f0*/  IMAD R2, R7, UR6, R2 ;  /* 0x0000000607027c24 */ /* 0x008fe2000f8e0202 */
[----:B------:R-:W0:Y:S01]  /*0100*/  LDCU.64 UR6, c[0x4][0x28] ;  /* 0x01000500ff0677ac */ /* 0x000e220008000a00 */
[----:B------:R-:W-:Y:S02]  /*0110*/  IMAD.X R7, RZ, RZ, R32, P1 ;  /* 0x000000ffff077224 */ /* 0x000fe400008e0620 */
[----:B0-----:R-:W-:Y:S01]  /*0120*/  IMAD.U32 R4, RZ, RZ, UR6 ;  /* 0x00000006ff047e24 */ /* 0x001fe2000f8e00ff */
[----:B------:R-:W-:Y:S01]  /*0130*/  MOV R5, UR7 ;  /* 0x0000000700057c02 */ /* 0x000fe20008000f00 */
[----:B--2---:R0:W-:Y:S06]  /*0140*/  STL.64 [R1+0x60], R2 ;  /* 0x0000600201007387 */ /* 0x0041ec0000100a00 */
[----:B------:R-:W-:-:S07]  /*0150*/  LEPC R20, `(.L_x_0) ;  /* 0x000000001014794e */ /* 0x000fce0000000000 */
[----:B0-----:R-:W-:Y:S05]  /*0160*/  CALL.ABS.NOINC R8 ;  /* 0x0000000008007343 */ /* 0x001fea0003c00000 */
.L_x_0:
[----:B------:R-:W0:Y:S02]  /*0170*/  LDC.64 R4, c[0x0][0x390] ;  /* 0x0000e400ff047b82 */ /* 0x000e240000000a00 */
[----:B0-----:R-:W2:Y:S02]  /*0180*/  LDG.E R5, desc[UR36][R4.64] ;  /* 0x0000002404057981 */ /* 0x001ea4000c1e1900 */
[----:B--2---:R-:W-:-:S13]  /*0190*/  ISETP.GE.AND P0, PT, R2, R5, PT ;  /* 0x000000050200720c */ /* 0x004fda0003f06270 */
[----:B------:R-:W-:Y:S05]  /*01a0*/  @P0 EXIT ;  /* 0x000000000000094d */ /* 0x000fea0003800000 */
[----:B------:R-:W0:Y:S02]  /*01b0*/  LDC.64 R30, c[0x0][0x380] ;  /* 0x0000e000ff1e7b82 */ /* 0x000e240000000a00 */
[----:B0-----:R-:W-:-:S06]  /*01c0*/  IMAD.WIDE R30, R2, 0x4, R30 ;  /* 0x00000004021e7825 */ /* 0x001fcc00078e021e */
[----:B------:R0:W5:Y:S01]  /*01d0*/  LDG.E R30, desc[UR36][R30.64] ;  /* 0x000000241e1e7981 */ /* 0x000162000c1e1900 */
[----:B------:R-:W-:Y:S01]  /*01e0*/  VIADD R39, R2, 0x1 ;  /* 0x0000000102277836 */ /* 0x000fe20000000000 */
[----:B------:R-:W-:Y:S04]  /*01f0*/  BSSY.RECONVERGENT B9, `(.L_x_1) ;  /* 0x00002f2000097945 */ /* 0x000fe80003800200 */
[----:B------:R-:W-:-:S13]  /*0200*/  ISETP.GE.AND P0, PT, R39, R5, PT ;  /* 0x000000052700720c */ /* 0x000fda0003f06270 */
[----:B0-----:R-:W-:Y:S05]  /*0210*/  @P0 BRA `(.L_x_2) ;  /* 0x0000002c00bc0947 */ /* 0x001fea0003800000 */
[----:B------:R-:W0:Y:S01]  /*0220*/  LDC.64 R42, c[0x0][0x398] ;  /* 0x0000e600ff2a7b82 */ /* 0x000e220000000a00 */
[----:B------:R-:W-:Y:S01]  /*0230*/  IADD3 R35, P0, PT, R33, 0x48, RZ ;  /* 0x0000004821237810 */ /* 0x000fe20007f1e0ff */
[----:B------:R-:W-:Y:S01]  /*0240*/  IMAD.MOV.U32 R38, RZ, RZ, RZ ;  /* 0x000000ffff267224 */ /* 0x000fe200078e00ff */
[C---:B------:R-:W-:Y:S01]  /*0250*/  IADD3 R36, PT, PT, R1.reuse, 0x18, RZ ;  /* 0x0000001801247810 */ /* 0x040fe20007ffe0ff */
[----:B------:R-:W-:Y:S02]  /*0260*/  VIADD R37, R1, 0x30 ;  /* 0x0000003001257836 */ /* 0x000fe40000000000 */
[----:B------:R-:W-:Y:S02]  /*0270*/  IMAD.X R34, RZ, RZ, R32, P0 ;  /* 0x000000ffff227224 */ /* 0x000fe400000e0620 */
[----:B0-----:R-:W-:-:S07]  /*0280*/  IMAD.WIDE R42, R2, 0x4, R42 ;  /* 0x00000004022a7825 */ /* 0x001fce00078e022a */
.L_x_115:
[----:B0-----:R-:W0:Y:S02]  /*0290*/  LDC.64 R4, c[0x0][0x380] ;  /* 0x0000e000ff047b82 */ /* 0x001e240000000a00 */
[----:B0-----:R-:W-:-:S05]  /*02a0*/  IMAD.WIDE R4, R39, 0x4, R4 ;  /* 0x0000000427047825 */ /* 0x001fca00078e0204 */
[----:B--2---:R-:W2:Y:S01]  /*02b0*/  LDG.E R31, desc[UR36][R4.64] ;  /* 0x00000024041f7981 */ /* 0x004ea2000c1e1900 */
[----:B------:R-:W-:Y:S01]  /*02c0*/  BSSY.RECONVERGENT B8, `(.L_x_3) ;  /* 0x00002df000087945 */ /* 0x000fe20003800200 */
[----:B--2--5:R-:W-:-:S04]  /*02d0*/  LOP3.LUT R0, R30, R31, RZ, 0xfc, !PT ;  /* 0x0000001f1e007212 */ /* 0x024fc800078efcff */
[----:B------:R-:W-:-:S13]  /*02e0*/  ISETP.GE.AND P0, PT, R0, RZ, PT ;  /* 0x000000ff0000720c */ /* 0x000fda0003f06270 */
[----:B-1-3--:R-:W-:Y:S05]  /*02f0*/  @!P0 BRA `(.L_x_4) ;  /* 0x0000002c006c8947 */ /* 0x00afea0003800000 */
[C---:B------:R-:W-:Y:S01]  /*0300*/  ISETP.NE.AND P0, PT, R31.reuse, 0xec31, PT ;  /* 0x0000ec311f00780c */ /* 0x040fe20003f05270 */
[----:B------:R0:W-:Y:S01]  /*0310*/  STL.64 [R1+0x18], RZ ;  /* 0x000018ff01007387 */ /* 0x0001e20000100a00 */
[C---:B------:R-:W-:Y:S01]  /*0320*/  ISETP.GE.AND P3, PT, R30.reuse, 0x1, PT ;  /* 0x000000011e00780c */ /* 0x040fe20003f66270 */
[----:B------:R-:W-:Y:S01]  /*0330*/  BSSY.RECONVERGENT B0, `(.L_x_5) ;  /* 0x0000016000007945 */ /* 0x000fe20003800200 */
[----:B------:R-:W-:Y:S01]  /*0340*/  ISETP.EQ.AND P0, PT, R30, 0xfa50, !P0 ;  /* 0x0000fa501e00780c */ /* 0x000fe20004702270 */
[----:B------:R0:W-:Y:S01]  /*0350*/  STL.128 [R1+0x20], RZ ;  /* 0x000020ff01007387 */ /* 0x0001e20000100c00 */
[----:B------:R-:W-:Y:S02]  /*0360*/  PLOP3.LUT P4, PT, PT, PT, PT, 0x80, 0x8 ;  /* 0x000000000008781c */ /* 0x000fe40003f8f070 */
[C---:B------:R-:W-:Y:S01]  /*0370*/  ISETP.NE.AND P1, PT, R31.reuse, RZ, PT ;  /* 0x000000ff1f00720c */ /* 0x040fe20003f25270 */
[----:B------:R0:W-:Y:S04]  /*0380*/  STL.128 [R1+0x30], RZ ;  /* 0x000030ff01007387 */ /* 0x0001e80000100c00 */
[----:B------:R0:W-:Y:S04]  /*0390*/  STL.64 [R1+0x40], RZ ;  /* 0x000040ff01007387 */ /* 0x0001e80000100a00 */
[----:B------:R-:W-:-:S04]  /*03a0*/  @!P0 ISETP.NE.AND P2, PT, R31, 0xfa50, PT ;  /* 0x0000fa501f00880c */ /* 0x000fc80003f45270 */
[----:B------:R-:W-:-:S04]  /*03b0*/  @!P0 ISETP.EQ.AND P4, PT, R30, 0xec31, !P2 ;  /* 0x0000ec311e00880c */ /* 0x000fc80005782270 */
[----:B------:R-:W-:Y:S01]  /*03c0*/  P2R R40, PR, RZ, 0x10 ;  /* 0x00000010ff287803 */ /* 0x000fe20000000000 */
[----:B0-----:R-:W-:Y:S08]  /*03d0*/  @!P3 BRA `(.L_x_6) ;  /* 0x00000000002cb947 */ /* 0x001ff00003800000 */
[----:B------:R-:W-:Y:S01]  /*03e0*/  IMAD.MOV.U32 R3, RZ, RZ, RZ ;  /* 0x000000ffff037224 */ /* 0x000fe200078e00ff */
[----:B------:R-:W-:-:S07]  /*03f0*/  MOV R0, R30 ;  /* 0x0000001e00007202 */ /* 0x000fce0000000f00 */
.L_x_7:
[C---:B0-----:R-:W-:Y:S01]  /*0400*/  IMAD.HI.U32 R4, R0.reuse, 0x4ec4ec4f, RZ ;  /* 0x4ec4ec4f00047827 */ /* 0x041fe200078e00ff */
[----:B------:R-:W-:-:S04]  /*0410*/  ISETP.GE.U32.AND P0, PT, R0, 0x1a, PT ;  /* 0x0000001a0000780c */ /* 0x000fc80003f06070 */
[----:B------:R-:W-:Y:S01]  /*0420*/  SHF.R.U32.HI R5, RZ, 0x3, R4 ;  /* 0x00000003ff057819 */ /* 0x000fe20000011604 */
[C---:B------:R-:W-:Y:S02]  /*0430*/  IMAD R4, R3.reuse, 0x4, R36 ;  /* 0x0000000403047824 */ /* 0x040fe400078e0224 */
[----:B------:R-:W-:Y:S02]  /*0440*/  VIADD R3, R3, 0x1 ;  /* 0x0000000103037836 */ /* 0x000fe40000000000 */
[----:B------:R-:W-:Y:S02]  /*0450*/  IMAD R7, R5, -0x1a, R0 ;  /* 0xffffffe605077824 */ /* 0x000fe400078e0200 */
[----:B------:R-:W-:-:S03]  /*0460*/  IMAD.MOV.U32 R0, RZ, RZ, R5 ;  /* 0x000000ffff007224 */ /* 0x000fc600078e0005 */
[----:B------:R0:W-:Y:S01]  /*0470*/  STL [R4], R7 ;  /* 0x0000000704007387 */ /* 0x0001e20000100800 */
[----:B------:R-:W-:Y:S05]  /*0480*/  @P0 BRA `(.L_x_7) ;  /* 0xfffffffc00dc0947 */ /* 0x000fea000383ffff */
.L_x_6:
[----:B------:R-:W-:Y:S05]  /*0490*/  BSYNC.RECONVERGENT B0 ;  /* 0x0000000000007941 */ /* 0x000fea0003800200 */
.L_x_5:
[----:B------:R-:W-:Y:S04]  /*04a0*/  BSSY.RECONVERGENT B0, `(.L_x_8) ;  /* 0x000000d000007945 */ /* 0x000fe80003800200 */
[----:B------:R-:W-:Y:S05]  /*04b0*/  @!P1 BRA `(.L_x_9) ;  /* 0x00000000002c9947 */ /* 0x000fea0003800000 */
[----:B------:R-:W-:Y:S02]  /*04c0*/  HFMA2 R0, -RZ, RZ, 0, 0 ;  /* 0x00000000ff007431 */ /* 0x000fe400000001ff */
[----:B------:R-:W-:-:S07]  /*04d0*/  IMAD.MOV.U32 R3, RZ, RZ, R31 ;  /* 0x000000ffff037224 */ /* 0x000fce00078e001f */
.L_x_10:
[C---:B01----:R-:W-:Y:S01]  /*04e0*/  IMAD.HI.U32 R4, R3.reuse, 0x4ec4ec4f, RZ ;  /* 0x4ec4ec4f03047827 */ /* 0x043fe200078e00ff */
[----:B------:R-:W-:-:S04]  /*04f0*/  ISETP.GT.U32.AND P0, PT, R3, 0x19, PT ;  /* 0x000000190300780c */ /* 0x000fc80003f04070 */
[----:B------:R-:W-:Y:S01]  /*0500*/  SHF.R.U32.HI R6, RZ, 0x3, R4 ;  /* 0x00000003ff067819 */ /* 0x000fe20000011604 */
[C---:B------:R-:W-:Y:S02]  /*0510*/  IMAD R4, R0.reuse, 0x4, R37 ;  /* 0x0000000400047824 */ /* 0x040fe400078e0225 */
[----:B------:R-:W-:Y:S02]  /*0520*/  VIADD R0, R0, 0x1 ;  /* 0x0000000100007836 */ /* 0x000fe40000000000 */
[----:B------:R-:W-:Y:S01]  /*0530*/  IMAD R5, R6, -0x1a, R3 ;  /* 0xffffffe606057824 */ /* 0x000fe200078e0203 */
[----:B------:R-:W-:-:S04]  /*0540*/  MOV R3, R6 ;  /* 0x0000000600037202 */ /* 0x000fc80000000f00 */
[----:B------:R1:W-:Y:S01]  /*0550*/  STL [R4], R5 ;  /* 0x0000000504007387 */ /* 0x0003e20000100800 */
[----:B------:R-:W-:Y:S05]  /*0560*/  @P0 BRA `(.L_x_10) ;  /* 0xfffffffc00dc0947 */ /* 0x000fea000383ffff */
.L_x_9:
[----:B------:R-:W-:Y:S05]  /*0570*/  BSYNC.RECONVERGENT B0 ;  /* 0x0000000000007941 */ /* 0x000fea0003800200 */
.L_x_8:
[----:B------:R-:W-:Y:S01]  /*0580*/  ISETP.NE.AND P0, PT, R40, RZ, PT ;  /* 0x000000ff2800720c */ /* 0x000fe20003f05270 */
[----:B------:R-:W-:-:S12]  /*0590*/  BSSY.RECONVERGENT B6, `(.L_x_11) ;  /* 0x000000e000067945 */ /* 0x000fd80003800200 */
[----:B------:R-:W-:Y:S05]  /*05a0*/  @!P0 BRA `(.L_x_12) ;  /* 0x0000000000308947 */ /* 0x000fea0003800000 */
[----:B------:R-:W2:Y:S01]  /*05b0*/  LDCU UR4, c[0x0][0x2f8] ;  /* 0x00005f00ff0477ac */ /* 0x000ea20008000800 */
[----:B------:R-:W-:Y:S01]  /*05c0*/  MOV R8, 0x0 ;  /* 0x0000000000087802 */ /* 0x000fe20000000f00 */
[----:B0-----:R-:W-:Y:S01]  /*05d0*/  IMAD.MOV.U32 R7, RZ, RZ, R34 ;  /* 0x000000ffff077224 */ /* 0x001fe200078e0022 */
[----:B------:R-:W-:-:S04]  /*05e0*/  MOV R6, R35 ;  /* 0x0000002300067202 */ /* 0x000fc80000000f00 */
[----:B------:R-:W0:Y:S01]  /*05f0*/  LDC.64 R8, c[0x4][R8] ;  /* 0x0100000008087b82 */ /* 0x000e220000000a00 */
[----:B--2---:R-:W-:Y:S01]  /*0600*/  VIADD R0, R35, -UR4 ;  /* 0x8000000423007c36 */ /* 0x004fe20008000000 */
[----:B------:R-:W1:Y:S04]  /*0610*/  LDCU.64 UR4, c[0x4][0x10] ;  /* 0x01000200ff0477ac */ /* 0x000e680008000a00 */
[----:B------:R2:W-:Y:S01]  /*0620*/  STL.64 [R0], R30 ;  /* 0x0000001e00007387 */ /* 0x0005e20000100a00 */
[----:B-1----:R-:W-:Y:S02]  /*0630*/  IMAD.U32 R4, RZ, RZ, UR4 ;  /* 0x00000004ff047e24 */ /* 0x002fe4000f8e00ff */
[----:B--2---:R-:W-:-:S07]  /*0640*/  IMAD.U32 R5, RZ, RZ, UR5 ;  /* 0x00000005ff057e24 */ /* 0x004fce000f8e00ff */
[----:B------:R-:W-:-:S07]  /*0650*/  LEPC R20, `(.L_x_12) ;  /* 0x000000001014794e */ /* 0x000fce0000000000 */
[----:B0-----:R-:W-:Y:S05]  /*0660*/  CALL.ABS.NOINC R8 ;  /* 0x0000000008007343 */ /* 0x001fea0003c00000 */
.L_x_12:
[----:B------:R-:W-:Y:S05]  /*0670*/  BSYNC.RECONVERGENT B6 ;  /* 0x0000000000067941 */ /* 0x000fea0003800200 */
.L_x_11:
[----:B------:R2:W5:Y:S01]  /*0680*/  LDL R17, [R1+0x18] ;  /* 0x0000180001117983 */ /* 0x0005620000100800 */
[----:B------:R-:W-:Y:S01]  /*0690*/  BSSY.RELIABLE B7, `(.L_x_13) ;  /* 0x000026f000077945 */ /* 0x000fe20003800100 */
[----:B------:R-:W-:-:S07]  /*06a0*/  IMAD.MOV.U32 R28, RZ, RZ, 0x1 ;  /* 0x00000001ff1c7424 */ /* 0x000fce00078e00ff */
.L_x_111:
[----:B---3--:R3:W-:Y:S01]  /*06b0*/  STG.E desc[UR36][R42.64], RZ ;  /* 0x000000ff2a007986 */ /* 0x0087e2000c101924 */
[----:B------:R-:W-:Y:S01]  /*06c0*/  IMAD.MOV R0, RZ, RZ, -R28 ;  /* 0x000000ffff007224 */ /* 0x000fe200078e0a1c */
[----:B------:R-:W-:Y:S01]  /*06d0*/  BSSY.RECONVERGENT B0, `(.L_x_14) ;  /* 0x000001d000007945 */ /* 0x000fe20003800200 */
[----:B------:R-:W-:-:S03]  /*06e0*/  HFMA2 R19, -RZ, RZ, 0, 5.9604644775390625e-08 ;  /* 0x00000001ff137431 */ /* 0x000fc600000001ff */
[----:B------:R-:W-:-:S13]  /*06f0*/  ISETP.GE.AND P0, PT, R0, RZ, PT ;  /* 0x000000ff0000720c */ /* 0x000fda0003f06270 */
[----:B01-3--:R-:W-:Y:S05]  /*0700*/  @P0 BRA `(.L_x_15) ;  /* 0x0000000000540947 */ /* 0x00bfea0003800000 */
[----:B------:R-:W-:Y:S01]  /*0710*/  IMAD.MOV R3, RZ, RZ, -R0 ;  /* 0x000000ffff037224 */ /* 0x000fe200078e0a00 */
[----:B------:R-:W-:Y:S01]  /*0720*/  BSSY.RECONVERGENT B1, `(.L_x_16) ;  /* 0x000000b000017945 */ /* 0x000fe20003800200 */
[----:B------:R-:W-:-:S03]  /*0730*/  PLOP3.LUT P0, PT, PT, PT, PT, 0x80, 0x8 ;  /* 0x000000000008781c */ /* 0x000fc60003f0f070 */
[----:B------:R-:W-:-:S13]  /*0740*/  ISETP.GT.AND P1, PT, R3, 0x3, PT ;  /* 0x000000030300780c */ /* 0x000fda0003f24270 */
[----:B------:R-:W-:Y:S05]  /*0750*/  @!P1 BRA `(.L_x_17) ;  /* 0x00000000001c9947 */ /* 0x000fea0003800000 */
[----:B------:R-:W-:Y:S01]  /*0760*/  PLOP3.LUT P0, PT, PT, PT, PT, 0x8, 0x80 ;  /* 0x000000000080781c */ /* 0x000fe20003f0e170 */
[----:B01---5:R-:W-:-:S12]  /*0770*/  IMAD R4, R17, R17, RZ ;  /* 0x0000001111047224 */ /* 0x023fd800078e02ff */
.L_x_18:
[----:B------:R-:W-:Y:S02]  /*0780*/  VIADD R0, R0, 0x4 ;  /* 0x0000000400007836 */ /* 0x000fe40000000000 */
[----:B------:R-:W-:-:S03]  /*0790*/  IMAD R19, R19, R4, RZ ;  /* 0x0000000413137224 */ /* 0x000fc600078e02ff */
[----:B------:R-:W-:Y:S01]  /*07a0*/  ISETP.GE.AND P1, PT, R0, -0x3, PT ;  /* 0xfffffffd0000780c */ /* 0x000fe20003f26270 */
[----:B------:R-:W-:-:S12]  /*07b0*/  IMAD R19, R19, R4, RZ ;  /* 0x0000000413137224 */ /* 0x000fd800078e02ff */
[----:B------:R-:W-:Y:S05]  /*07c0*/  @!P1 BRA `(.L_x_18) ;  /* 0xfffffffc00ec9947 */ /* 0x000fea000383ffff */
.L_x_17:
[----:B------:R-:W-:Y:S05]  /*07d0*/  BSYNC.RECONVERGENT B1 ;  /* 0x0000000000017941 */ /* 0x000fea0003800200 */
.L_x_16:
[----:B------:R-:W-:-:S05]  /*07e0*/  IMAD.MOV R3, RZ, RZ, -R0 ;  /* 0x000000ffff037224 */ /* 0x000fca00078e0a00 */
[----:B------:R-:W-:-:S13]  /*07f0*/  ISETP.GT.AND P1, PT, R3, 0x1, PT ;  /* 0x000000010300780c */ /* 0x000fda0003f24270 */
[----:B------:R-:W-:Y:S01]  /*0800*/  @P1 PLOP3.LUT P0, PT, PT, PT, PT, 0x8, 0x80 ;  /* 0x000000000080181c */ /* 0x000fe20003f0e170 */
[----:B01---5:R-:W-:Y:S01]  /*0810*/  @P1 IMAD R4, R17, R19, RZ ;  /* 0x0000001311041224 */ /* 0x023fe200078e02ff */
[----:B------:R-:W-:-:S03]  /*0820*/  @P1 IADD3 R0, PT, PT, R0, 0x2, RZ ;  /* 0x0000000200001810 */ /* 0x000fc60007ffe0ff */
[----:B------:R-:W-:Y:S01]  /*0830*/  @P1 IMAD R19, R17, R4, RZ ;  /* 0x0000000411131224 */ /* 0x000fe200078e02ff */
[----:B------:R-:W-:-:S13]  /*0840*/  ISETP.NE.OR P0, PT, R0, RZ, P0 ;  /* 0x000000ff0000720c */ /* 0x000fda0000705670 */
[----:B------:R-:W-:Y:S05]  /*0850*/  @!P0 BRA `(.L_x_19) ;  /* 0x0000000000108947 */ /* 0x000fea0003800000 */
.L_x_15:
[----:B------:R-:W-:Y:S02]  /*0860*/  VIADD R0, R0, 0x1 ;  /* 0x0000000100007836 */ /* 0x000fe40000000000 */
[----:B-----5:R-:W-:-:S03]  /*0870*/  IMAD R19, R17, R19, RZ ;  /* 0x0000001311137224 */ /* 0x020fc600078e02ff */
[----:B------:R-:W-:-:S13]  /*0880*/  ISETP.NE.AND P0, PT, R0, RZ, PT ;  /* 0x000000ff0000720c */ /* 0x000fda0003f05270 */
[----:B------:R-:W-:Y:S05]  /*0890*/  @P0 BRA `(.L_x_15) ;  /* 0xfffffffc00f00947 */ /* 0x000fea000383ffff */
.L_x_19:
[----:B------:R-:W-:Y:S05]  /*08a0*/  BSYNC.RECONVERGENT B0 ;  /* 0x0000000000007941 */ /* 0x000fea0003800200 */
.L_x_14:
[----:B------:R-:W-:Y:S01]  /*08b0*/  ISETP.NE.AND P0, PT, R30, 0xec31, PT ;  /* 0x0000ec311e00780c */ /* 0x000fe20003f05270 */
[----:B------:R-:W-:Y:S03]  /*08c0*/  BSSY.RECONVERGENT B6, `(.L_x_20) ;  /* 0x0000010000067945 */ /* 0x000fe60003800200 */
[----:B------:R-:W-:-:S09]  /*08d0*/  P2R R0, PR, RZ, 0x1 ;  /* 0x00000001ff007803 */ /* 0x000fd20000000000 */
[----:B------:R-:W-:Y:S05]  /*08e0*/  @P0 BRA `(.L_x_21) ;  /* 0x0000000000340947 */ /* 0x000fea0003800000 */
[----:B------:R-:W-:Y:S01]  /*08f0*/  MOV R8, 0x0 ;  /* 0x0000000000087802 */ /* 0x000fe20000000f00 */
[----:B------:R-:W-:Y:S01]  /*0900*/  IMAD.MOV.U32 R16, RZ, RZ, 0xec31 ;  /* 0x0000ec31ff107424 */ /* 0x000fe200078e00ff */
[----:B------:R3:W-:Y:S01]  /*0910*/  STL [R1+0x10], R19 ;  /* 0x0000101301007387 */ /* 0x0007e20000100800 */
[----:B------:R-:W-:Y:S01]  /*0920*/  IMAD.MOV.U32 R18, RZ, RZ, RZ ;  /* 0x000000ffff127224 */ /* 0x000fe200078e00ff */
[----:B------:R-:W1:Y:S01]  /*0930*/  LDCU.64 UR4, c[0x4][0x8] ;  /* 0x01000100ff0477ac */ /* 0x000e620008000a00 */
[----:B------:R-:W-:Y:S01]  /*0940*/  IMAD.MOV.U32 R6, RZ, RZ, R33 ;  /* 0x000000ffff067224 */ /* 0x000fe200078e0021 */
[----:B------:R-:W4:Y:S01]  /*0950*/  LDC.64 R8, c[0x4][R8] ;  /* 0x0100000008087b82 */ /* 0x000f220000000a00 */
[----:B0-----:R-:W-:Y:S01]  /*0960*/  IMAD.MOV.U32 R7, RZ, RZ, R32 ;  /* 0x000000ffff077224 */ /* 0x001fe200078e0020 */
[----:B------:R3:W-:Y:S01]  /*0970*/  STL.128 [R1], R16 ;  /* 0x0000001001007387 */ /* 0x0007e20000100c00 */
[----:B-1----:R-:W-:Y:S01]  /*0980*/  MOV R4, UR4 ;  /* 0x0000000400047c02 */ /* 0x002fe20008000f00 */
[----:B------:R-:W-:-:S07]  /*0990*/  IMAD.U32 R5, RZ, RZ, UR5 ;  /* 0x00000005ff057e24 */ /* 0x000fce000f8e00ff */
[----:B------:R-:W-:-:S07]  /*09a0*/  LEPC R20, `(.L_x_21) ;  /* 0x000000001014794e */ /* 0x000fce0000000000 */
[----:B--234-:R-:W-:Y:S05]  /*09b0*/  CALL.ABS.NOINC R8 ;  /* 0x0000000008007343 */ /* 0x01cfea0003c00000 */
.L_x_21:
[----:B------:R-:W-:Y:S05]  /*09c0*/  BSYNC.RECONVERGENT B6 ;  /* 0x0000000000067941 */ /* 0x000fea0003800200 */
.L_x_20:
[----:B------:R3:W5:Y:S01]  /*09d0*/  LDL R9, [R1+0x1c] ;  /* 0x00001c0001097983 */ /* 0x0007620000100800 */
[----:B------:R-:W-:Y:S01]  /*09e0*/  ISETP.GT.AND P0, PT, R28, RZ, PT ;  /* 0x000000ff1c00720c */ /* 0x000fe20003f04270 */
[----:B------:R-:W-:Y:S01]  /*09f0*/  BSSY.RECONVERGENT B0, `(.L_x_22) ;  /* 0x000001f000007945 */ /* 0x000fe20003800200 */
[----:B------:R-:W-:Y:S01]  /*0a00*/  HFMA2 R3, -RZ, RZ, 0, 0 ;  /* 0x00000000ff037431 */ /* 0x000fe200000001ff */
[----:B------:R3:W-:Y:S01]  /*0a10*/  STG.E desc[UR36][R42.64], R19 ;  /* 0x000000132a007986 */ /* 0x0007e2000c101924 */
[----:B------:R-:W-:-:S09]  /*0a20*/  IMAD.MOV.U32 R11, RZ, RZ, 0x1 ;  /* 0x00000001ff0b7424 */ /* 0x000fd200078e00ff */
[----:B------:R-:W-:Y:S05]  /*0a30*/  @!P0 BRA `(.L_x_23) ;  /* 0x0000000000588947 */ /* 0x000fea0003800000 */
[----:B------:R-:W-:Y:S01]  /*0a40*/  IMAD.IADD R0, R28, 0x1, -R3 ;  /* 0x000000011c007824 */ /* 0x000fe200078e0a03 */
[----:B------:R-:W-:Y:S01]  /*0a50*/  BSSY.RECONVERGENT B1, `(.L_x_24) ;  /* 0x000000c000017945 */ /* 0x000fe20003800200 */
[----:B------:R-:W-:-:S03]  /*0a60*/  PLOP3.LUT P0, PT, PT, PT, PT, 0x80, 0x8 ;  /* 0x000000000008781c */ /* 0x000fc60003f0f070 */
[----:B------:R-:W-:-:S13]  /*0a70*/  ISETP.GT.AND P1, PT, R0, 0x3, PT ;  /* 0x000000030000780c */ /* 0x000fda0003f24270 */
[----:B------:R-:W-:Y:S05]  /*0a80*/  @!P1 BRA `(.L_x_25) ;  /* 0x0000000000209947 */ /* 0x000fea0003800000 */
[----:B------:R-:W-:Y:S01]  /*0a90*/  PLOP3.LUT P0, PT, PT, PT, PT, 0x8, 0x80 ;  /* 0x000000000080781c */ /* 0x000fe20003f0e170 */
[----:B------:R-:W-:Y:S02]  /*0aa0*/  VIADD R0, R28, 0xfffffffd ;  /* 0xfffffffd1c007836 */ /* 0x000fe40000000000 */
[----:B01---5:R-:W-:-:S10]  /*0ab0*/  IMAD R4, R9, R9, RZ ;  /* 0x0000000909047224 */ /* 0x023fd400078e02ff */
.L_x_26:
[----:B------:R-:W-:Y:S01]  /*0ac0*/  IADD3 R3, PT, PT, R3, 0x4, RZ ;  /* 0x0000000403037810 */ /* 0x000fe20007ffe0ff */
[----:B------:R-:W-:-:S03]  /*0ad0*/  IMAD R11, R11, R4, RZ ;  /* 0x000000040b0b7224 */ /* 0x000fc600078e02ff */
[----:B------:R-:W-:Y:S01]  /*0ae0*/  ISETP.GE.AND P1, PT, R3, R0, PT ;  /* 0x000000000300720c */ /* 0x000fe20003f26270 */
[----:B------:R-:W-:-:S12]  /*0af0*/  IMAD R11, R11, R4, RZ ;  /* 0x000000040b0b7224 */ /* 0x000fd800078e02ff */
[----:B------:R-:W-:Y:S05]  /*0b00*/  @!P1 BRA `(.L_x_26) ;  /* 0xfffffffc00ec9947 */ /* 0x000fea000383ffff */
.L_x_25:
[----:B------:R-:W-:Y:S05]  /*0b10*/  BSYNC.RECONVERGENT B1 ;  /* 0x0000000000017941 */ /* 0x000fea0003800200 */
.L_x_24:
[----:B------:R-:W-:-:S05]  /*0b20*/  IMAD.IADD R0, R28, 0x1, -R3 ;  /* 0x000000011c007824 */ /* 0x000fca00078e0a03 */
[----:B------:R-:W-:-:S13]  /*0b30*/  ISETP.GT.AND P1, PT, R0, 0x1, PT ;  /* 0x000000010000780c */ /* 0x000fda0003f24270 */
[----:B------:R-:W-:Y:S01]  /*0b40*/  @P1 VIADD R3, R3, 0x2 ;  /* 0x0000000203031836 */ /* 0x000fe20000000000 */
[----:B------:R-:W-:Y:S01]  /*0b50*/  @P1 PLOP3.LUT P0, PT, PT, PT, PT, 0x8, 0x80 ;  /* 0x000000000080181c */ /* 0x000fe20003f0e170 */
[----:B-----5:R-:W-:-:S03]  /*0b60*/  @P1 IMAD R0, R9, R11, RZ ;  /* 0x0000000b09001224 */ /* 0x020fc600078e02ff */
[----:B------:R-:W-:Y:S01]  /*0b70*/  ISETP.NE.OR P0, PT, R3, R28, P0 ;  /* 0x0000001c0300720c */ /* 0x000fe20000705670 */
[----:B------:R-:W-:-:S12]  /*0b80*/  @P1 IMAD R11, R9, R0, RZ ;  /* 0x00000000090b1224 */ /* 0x000fd800078e02ff */
[----:B------:R-:W-:Y:S05]  /*0b90*/  @!P0 BRA `(.L_x_27) ;  /* 0x0000000000108947 */ /* 0x000fea0003800000 */
.L_x_23:
[----:B------:R-:W-:Y:S02]  /*0ba0*/  VIADD R3, R3, 0x1 ;  /* 0x0000000103037836 */ /* 0x000fe40000000000 */
[----:B-----5:R-:W-:-:S03]  /*0bb0*/  IMAD R11, R9, R11, RZ ;  /* 0x0000000b090b7224 */ /* 0x020fc600078e02ff */
[----:B------:R-:W-:-:S13]  /*0bc0*/  ISETP.NE.AND P0, PT, R3, R28, PT ;  /* 0x0000001c0300720c */ /* 0x000fda0003f05270 */
[----:B------:R-:W-:Y:S05]  /*0bd0*/  @P0 BRA `(.L_x_23) ;  /* 0xfffffffc00f00947 */ /* 0x000fea000383ffff */
.L_x_27:
[----:B------:R-:W-:Y:S05]  /*0be0*/  BSYNC.RECONVERGENT B0 ;  /* 0x0000000000007941 */ /* 0x000fea0003800200 */
.L_x_22:
[----:B------:R-:W-:Y:S01]  /*0bf0*/  ISETP.NE.AND P0, PT, R30, 0xec31, PT ;  /* 0x0000ec311e00780c */ /* 0x000fe20003f05270 */
[----:B------:R-:W-:Y:S01]  /*0c00*/  BSSY.RECONVERGENT B6, `(.L_x_28) ;  /* 0x0000010000067945 */ /* 0x000fe20003800200 */
[----:B------:R-:W-:-:S11]  /*0c10*/  IADD3 R26, PT, PT, R11, R19, RZ ;  /* 0x000000130b1a7210 */ /* 0x000fd60007ffe0ff */
[----:B------:R-:W-:Y:S05]  /*0c20*/  @P0 BRA `(.L_x_29) ;  /* 0x0000000000340947 */ /* 0x000fea0003800000 */
[----:B------:R-:W-:Y:S01]  /*0c30*/  MOV R12, 0x0 ;  /* 0x00000000000c7802 */ /* 0x000fe20000000f00 */
[----:B------:R-:W-:Y:S01]  /*0c40*/  IMAD.MOV.U32 R10, RZ, RZ, R19 ;  /* 0x000000ffff0a7224 */ /* 0x000fe200078e0013 */
[----:B------:R4:W-:Y:S01]  /*0c50*/  STL [R1+0x10], R26 ;  /* 0x0000101a01007387 */ /* 0x0009e20000100800 */
[----:B------:R-:W-:Y:S01]  /*0c60*/  IMAD.MOV.U32 R8, RZ, RZ, 0xec31 ;  /* 0x0000ec31ff087424 */ /* 0x000fe200078e00ff */
[----:B------:R-:W1:Y:S01]  /*0c70*/  LDCU.64 UR4, c[0x4][0x8] ;  /* 0x01000100ff0477ac */ /* 0x000e620008000a00 */
[----:B------:R-:W-:Y:S01]  /*0c80*/  IMAD.MOV.U32 R6, RZ, RZ, R33 ;  /* 0x000000ffff067224 */ /* 0x000fe200078e0021 */
[----:B------:R-:W2:Y:S01]  /*0c90*/  LDC.64 R12, c[0x4][R12] ;  /* 0x010000000c0c7b82 */ /* 0x000ea20000000a00 */
[----:B0-----:R-:W-:Y:S01]  /*0ca0*/  IMAD.MOV.U32 R7, RZ, RZ, R32 ;  /* 0x000000ffff077224 */ /* 0x001fe200078e0020 */
[----:B------:R4:W-:Y:S01]  /*0cb0*/  STL.128 [R1], R8 ;  /* 0x0000000801007387 */ /* 0x0009e20000100c00 */
[----:B-1----:R-:W-:Y:S01]  /*0cc0*/  IMAD.U32 R4, RZ, RZ, UR4 ;  /* 0x00000004ff047e24 */ /* 0x002fe2000f8e00ff */
[----:B------:R-:W-:-:S07]  /*0cd0*/  MOV R5, UR5 ;  /* 0x0000000500057c02 */ /* 0x000fce0008000f00 */
[----:B------:R-:W-:-:S07]  /*0ce0*/  LEPC R20, `(.L_x_29) ;  /* 0x000000001014794e */ /* 0x000fce0000000000 */
[----:B--234-:R-:W-:Y:S05]  /*0cf0*/  CALL.ABS.NOINC R12 ;  /* 0x000000000c007343 */ /* 0x01cfea0003c00000 */
.L_x_29:
[----:B------:R-:W-:Y:S05]  /*0d00*/  BSYNC.RECONVERGENT B6 ;  /* 0x0000000000067941 */ /* 0x000fea0003800200 */
.L_x_28:
[----:B------:R4:W5:Y:S01]  /*0d10*/  LDL R25, [R1+0x20] ;  /* 0x0000200001197983 */ /* 0x0009620000100800 */
[----:B------:R-:W-:Y:S01]  /*0d20*/  ISETP.GT.AND P0, PT, R28, RZ, PT ;  /* 0x000000ff1c00720c */ /* 0x000fe20003f04270 */
[----:B------:R-:W-:Y:S01]  /*0d30*/  BSSY.RECONVERGENT B0, `(.L_x_30) ;  /* 0x000001f000007945 */ /* 0x000fe20003800200 */
[----:B------:R-:W-:Y:S01]  /*0d40*/  HFMA2 R27, -RZ, RZ, 0, 5.9604644775390625e-08 ;  /* 0x00000001ff1b7431 */ /* 0x000fe200000001ff */
[----:B------:R4:W-:Y:S01]  /*0d50*/  STG.E desc[UR36][R42.64], R26 ;  /* 0x0000001a2a007986 */ /* 0x0009e2000c101924 */
[----:B------:R-:W-:-:S09]  /*0d60*/  IMAD.MOV.U32 R3, RZ, RZ, RZ ;  /* 0x000000ffff037224 */ /* 0x000fd200078e00ff */
        /* <DEDUP_REMOVED lines=9> */
.L_x_34:
[----:B------:R-:W-:Y:S02]  /*0e00*/  VIADD R3, R3, 0x4 ;  /* 0x0000000403037836 */ /* 0x000fe40000000000 */
[----:B------:R-:W-:-:S03]  /*0e10*/  IMAD R27, R27, R4, RZ ;  /* 0x000000041b1b7224 */ /* 0x000fc600078e02ff */
[----:B------:R-:W-:Y:S01]  /*0e20*/  ISETP.GE.AND P1, PT, R3, R0, PT ;  /* 0x000000000300720c */ /* 0x000fe20003f26270 */
[----:B------:R-:W-:-:S12]  /*0e30*/  IMAD R27, R27, R4, RZ ;  /* 0x000000041b1b7224 */ /* 0x000fd800078e02ff */
[----:B------:R-:W-:Y:S05]  /*0e40*/  @!P1 BRA `(.L_x_34) ;  /* 0xfffffffc00ec9947 */ /* 0x000fea000383ffff */
.L_x_33:
[----:B------:R-:W-:Y:S05]  /*0e50*/  BSYNC.RECONVERGENT B1 ;  /* 0x0000000000017941 */ /* 0x000fea0003800200 */
.L_x_32:
[----:B------:R-:W-:-:S04]  /*0e60*/  IADD3 R0, PT, PT, -R3, R28, RZ ;  /* 0x0000001c03007210 */ /* 0x000fc80007ffe1ff */
[----:B------:R-:W-:-:S13]  /*0e70*/  ISETP.GT.AND P1, PT, R0, 0x1, PT ;  /* 0x000000010000780c */ /* 0x000fda0003f24270 */
[----:B------:R-:W-:Y:S01]  /*0e80*/  @P1 VIADD R3, R3, 0x2 ;  /* 0x0000000203031836 */ /* 0x000fe20000000000 */
[----:B------:R-:W-:Y:S01]  /*0e90*/  @P1 PLOP3.LUT P0, PT, PT, PT, PT, 0x8, 0x80 ;  /* 0x000000000080181c */ /* 0x000fe20003f0e170 */
[----:B-----5:R-:W-:-:S03]  /*0ea0*/  @P1 IMAD R0, R25, R27, RZ ;  /* 0x0000001b19001224 */ /* 0x020fc600078e02ff */
[----:B------:R-:W-:Y:S01]  /*0eb0*/  ISETP.NE.OR P0, PT, R3, R28, P0 ;  /* 0x0000001c0300720c */ /* 0x000fe20000705670 */
[----:B------:R-:W-:-:S12]  /*0ec0*/  @P1 IMAD R27, R25, R0, RZ ;  /* 0x00000000191b1224 */ /* 0x000fd800078e02ff */
[----:B------:R-:W-:Y:S05]  /*0ed0*/  @!P0 BRA `(.L_x_35) ;  /* 0x0000000000108947 */ /* 0x000fea0003800000 */
.L_x_31:
[----:B------:R-:W-:Y:S02]  /*0ee0*/  VIADD R3, R3, 0x1 ;  /* 0x0000000103037836 */ /* 0x000fe40000000000 */
[----:B-----5:R-:W-:-:S03]  /*0ef0*/  IMAD R27, R25, R27, RZ ;  /* 0x0000001b191b7224 */ /* 0x020fc600078e02ff */
[----:B------:R-:W-:-:S13]  /*0f00*/  ISETP.NE.AND P0, PT, R3, R28, PT ;  /* 0x0000001c0300720c */ /* 0x000fda0003f05270 */
[----:B------:R-:W-:Y:S05]  /*0f10*/  @P0 BRA `(.L_x_31) ;  /* 0xfffffffc00f00947 */ /* 0x000fea000383ffff */
.L_x_35:
[----:B------:R-:W-:Y:S05]  /*0f20*/  BSYNC.RECONVERGENT B0 ;  /* 0x0000000000007941 */ /* 0x000fea0003800200 */
.L_x_30:
[----:B------:R-:W-:Y:S01]  /*0f30*/  ISETP.NE.AND P0, PT, R30, 0xec31, PT ;  /* 0x0000ec311e00780c */ /* 0x000fe20003f05270 */
[----:B------:R-:W-:Y:S01]  /*0f40*/  BSSY.RECONVERGENT B6, `(.L_x_36) ;  /* 0x000000f000067945 */ /* 0x000fe20003800200 */
[----:B------:R-:W-:-:S11]  /*0f50*/  IMAD.IADD R22, R26, 0x1, R27 ;  /* 0x000000011a167824 */ /* 0x000fd600078e021b */
[----:B------:R-:W-:Y:S05]  /*0f60*/  @P0 BRA `(.L_x_37) ;  /* 0x0000000000300947 */ /* 0x000fea0003800000 */
[----:B------:R-:W-:Y:S01]  /*0f70*/  HFMA2 R24, -RZ, RZ, 0, -4292 ;  /* 0x0000ec31ff187431 */ /* 0x000fe200000001ff */
[----:B------:R-:W-:Y:S01]  /*0f80*/  MOV R8, 0x0 ;  /* 0x0000000000087802 */ /* 0x000fe20000000f00 */
[----:B------:R1:W-:Y:S01]  /*0f90*/  STL [R1+0x10], R22 ;  /* 0x0000101601007387 */ /* 0x0003e20000100800 */
[----:B------:R-:W1:Y:S01]  /*0fa0*/  LDCU.64 UR4, c[0x4][0x8] ;  /* 0x01000100ff0477ac */ /* 0x000e620008000a00 */
[----:B------:R-:W-:Y:S01]  /*0fb0*/  IMAD.MOV.U32 R6, RZ, RZ, R33 ;  /* 0x000000ffff067224 */ /* 0x000fe200078e0021 */
[----:B0-----:R-:W-:Y:S01]  /*0fc0*/  MOV R7, R32 ;  /* 0x0000002000077202 */ /* 0x001fe20000000f00 */
[----:B------:R0:W-:Y:S01]  /*0fd0*/  STL.128 [R1], R24 ;  /* 0x0000001801007387 */ /* 0x0001e20000100c00 */
[----:B------:R-:W0:Y:S01]  /*0fe0*/  LDC.64 R8, c[0x4][R8] ;  /* 0x0100000008087b82 */ /* 0x000e220000000a00 */
[----:B-1----:R-:W-:Y:S02]  /*0ff0*/  IMAD.U32 R4, RZ, RZ, UR4 ;  /* 0x00000004ff047e24 */ /* 0x002fe4000f8e00ff */
[----:B------:R-:W-:-:S07]  /*1000*/  IMAD.U32 R5, RZ, RZ, UR5 ;  /* 0x00000005ff057e24 */ /* 0x000fce000f8e00ff */
[----:B------:R-:W-:-:S07]  /*1010*/  LEPC R20, `(.L_x_37) ;  /* 0x000000001014794e */ /* 0x000fce0000000000 */
[----:B0-234-:R-:W-:Y:S05]  /*1020*/  CALL.ABS.NOINC R8 ;  /* 0x0000000008007343 */ /* 0x01dfea0003c00000 */
.L_x_37:
[----:B------:R-:W-:Y:S05]  /*1030*/  BSYNC.RECONVERGENT B6 ;  /* 0x0000000000067941 */ /* 0x000fea0003800200 */
.L_x_36:
[----:B------:R0:W5:Y:S01]  /*1040*/  LDL R21, [R1+0x24] ;  /* 0x0000240001157983 */ /* 0x0001620000100800 */
[----:B------:R-:W-:Y:S01]  /*1050*/  ISETP.GT.AND P0, PT, R28, RZ, PT ;  /* 0x000000ff1c00720c */ /* 0x000fe20003f04270 */
[----:B------:R-:W-:Y:S01]  /*1060*/  BSSY.RECONVERGENT B0, `(.L_x_38) ;  /* 0x000001f000007945 */ /* 0x000fe20003800200 */
[----:B------:R-:W-:Y:S01]  /*1070*/  IMAD.MOV.U32 R3, RZ, RZ, RZ ;  /* 0x000000ffff037224 */ /* 0x000fe200078e00ff */
        /* <DEDUP_REMOVED lines=9> */
[----:B01---5:R-:W-:Y:S01]  /*1110*/  IMAD R4, R21, R21, RZ ;  /* 0x0000001515047224 */ /* 0x023fe200078e02ff */
[----:B------:R-:W-:-:S11]  /*1120*/  IADD3 R0, PT, PT, R28, -0x3, RZ ;  /* 0xfffffffd1c007810 */ /* 0x000fd60007ffe0ff */
.L_x_42:
[----:B------:R-:W-:Y:S02]  /*1130*/  VIADD R3, R3, 0x4 ;  /* 0x0000000403037836 */ /* 0x000fe40000000000 */
[----:B------:R-:W-:-:S03]  /*1140*/  IMAD R23, R23, R4, RZ ;  /* 0x0000000417177224 */ /* 0x000fc600078e02ff */
[----:B------:R-:W-:Y:S01]  /*1150*/  ISETP.GE.AND P1, PT, R3, R0, PT ;  /* 0x000000000300720c */ /* 0x000fe20003f26270 */
[----:B------:R-:W-:-:S12]  /*1160*/  IMAD R23, R23, R4, RZ ;  /* 0x0000000417177224 */ /* 0x000fd800078e02ff */
[----:B------:R-:W-:Y:S05]  /*1170*/  @!P1 BRA `(.L_x_42) ;  /* 0xfffffffc00ec9947 */ /* 0x000fea000383ffff */
.L_x_41:
[----:B------:R-:W-:Y:S05]  /*1180*/  BSYNC.RECONVERGENT B1 ;  /* 0x0000000000017941 */ /* 0x000fea0003800200 */
.L_x_40:
        /* <DEDUP_REMOVED lines=8> */
.L_x_39:
[----:B------:R-:W-:Y:S01]  /*1210*/  IADD3 R3, PT, PT, R3, 0x1, RZ ;  /* 0x0000000103037810 */ /* 0x000fe20007ffe0ff */
[----:B-----5:R-:W-:-:S03]  /*1220*/  IMAD R23, R21, R23, RZ ;  /* 0x0000001715177224 */ /* 0x020fc600078e02ff */
[----:B------:R-:W-:-:S13]  /*1230*/  ISETP.NE.AND P0, PT, R3, R28, PT ;  /* 0x0000001c0300720c */ /* 0x000fda0003f05270 */
[----:B------:R-:W-:Y:S05]  /*1240*/  @P0 BRA `(.L_x_39) ;  /* 0xfffffffc00f00947 */ /* 0x000fea000383ffff */
.L_x_43:
[----:B------:R-:W-:Y:S05]  /*1250*/  BSYNC.RECONVERGENT B0 ;  /* 0x0000000000007941 */ /* 0x000fea0003800200 */
.L_x_38:
[----:B------:R-:W-:Y:S01]  /*1260*/  ISETP.NE.AND P0, PT, R30, 0xec31, PT ;  /* 0x0000ec311e00780c */ /* 0x000fe20003f05270 */
[----:B------:R-:W-:Y:S01]  /*1270*/  BSSY.RECONVERGENT B6, `(.L_x_44) ;  /* 0x000000f000067945 */ /* 0x000fe20003800200 */
[----:B----4-:R-:W-:-:S11]  /*1280*/  IMAD.IADD R26, R22, 0x1, R23 ;  /* 0x00000001161a7824 */ /* 0x010fd600078e0217 */
[----:B------:R-:W-:Y:S05]  /*1290*/  @P0 BRA `(.L_x_45) ;  /* 0x0000000000300947 */ /* 0x000fea0003800000 */
[----:B------:R-:W-:Y:S01]  /*12a0*/  MOV R8, 0x0 ;  /* 0x0000000000087802 */ /* 0x000fe20000000f00 */
[----:B------:R-:W-:Y:S01]  /*12b0*/  IMAD.MOV.U32 R20, RZ, RZ, 0xec31 ;  /* 0x0000ec31ff147424 */ /* 0x000fe200078e00ff */
[----:B------:R4:W-:Y:S01]  /*12c0*/  STL [R1+0x10], R26 ;  /* 0x0000101a01007387 */ /* 0x0009e20000100800 */
[----:B------:R-:W1:Y:S01]  /*12d0*/  LDCU.64 UR4, c[0x4][0x8] ;  /* 0x01000100ff0477ac */ /* 0x000e620008000a00 */
[----:B------:R-:W-:Y:S02]  /*12e0*/  IMAD.MOV.U32 R6, RZ, RZ, R33 ;  /* 0x000000ffff067224 */ /* 0x000fe400078e0021 */
[----:B------:R4:W-:Y:S01]  /*12f0*/  STL.128 [R1], R20 ;  /* 0x0000001401007387 */ /* 0x0009e20000100c00 */
[----:B------:R-:W2:Y:S01]  /*1300*/  LDC.64 R8, c[0x4][R8] ;  /* 0x0100000008087b82 */ /* 0x000ea20000000a00 */
[----:B0-----:R-:W-:Y:S02]  /*1310*/  IMAD.MOV.U32 R7, RZ, RZ, R32 ;  /* 0x000000ffff077224 */ /* 0x001fe400078e0020 */
[----:B-1----:R-:W-:Y:S01]  /*1320*/  IMAD.U32 R4, RZ, RZ, UR4 ;  /* 0x00000004ff047e24 */ /* 0x002fe2000f8e00ff */
[----:B----4-:R-:W-:-:S07]  /*1330*/  MOV R5, UR5 ;  /* 0x0000000500057c02 */ /* 0x010fce0008000f00 */
[----:B------:R-:W-:-:S07]  /*1340*/  LEPC R20, `(.L_x_45) ;  /* 0x000000001014794e */ /* 0x000fce0000000000 */
[----:B--23--:R-:W-:Y:S05]  /*1350*/  CALL.ABS.NOINC R8 ;  /* 0x0000000008007343 */ /* 0x00cfea0003c00000 */
.L_x_45:
[----:B------:R-:W-:Y:S05]  /*1360*/  BSYNC.RECONVERGENT B6 ;  /* 0x0000000000067941 */ /* 0x000fea0003800200 */
.L_x_44:
        /* <DEDUP_REMOVED lines=15> */
.L_x_50:
[----:B------:R-:W-:Y:S02]  /*1460*/  VIADD R3, R3, 0x4 ;  /* 0x0000000403037836 */ /* 0x000fe40000000000 */
[----:B------:R-:W-:-:S03]  /*1470*/  IMAD R27, R27, R4, RZ ;  /* 0x000000041b1b7224 */ /* 0x000fc600078e02ff */
[----:B------:R-:W-:Y:S01]  /*1480*/  ISETP.GE.AND P1, PT, R3, R0, PT ;  /* 0x000000000300720c */ /* 0x000fe20003f26270 */
[----:B------:R-:W-:-:S12]  /*1490*/  IMAD R27, R27, R4, RZ ;  /* 0x000000041b1b7224 */ /* 0x000fd800078e02ff */
[----:B------:R-:W-:Y:S05]  /*14a0*/  @!P1 BRA `(.L_x_50) ;  /* 0xfffffffc00ec9947 */ /* 0x000fea000383ffff */
.L_x_49:
[----:B------:R-:W-:Y:S05]  /*14b0*/  BSYNC.RECONVERGENT B1 ;  /* 0x0000000000017941 */ /* 0x000fea0003800200 */
.L_x_48:
        /* <DEDUP_REMOVED lines=8> */
.L_x_47:
[----:B------:R-:W-:Y:S02]  /*1540*/  VIADD R3, R3, 0x1 ;  /* 0x0000000103037836 */ /* 0x000fe40000000000 */
[----:B-----5:R-:W-:-:S03]  /*1550*/  IMAD R27, R25, R27, RZ ;  /* 0x0000001b191b7224 */ /* 0x020fc600078e02ff */
[----:B------:R-:W-:-:S13]  /*1560*/  ISETP.NE.AND P0, PT, R3, R28, PT ;  /* 0x0000001c0300720c */ /* 0x000fda0003f05270 */
[----:B------:R-:W-:Y:S05]  /*1570*/  @P0 BRA `(.L_x_47) ;  /* 0xfffffffc00f00947 */ /* 0x000fea000383ffff */
.L_x_51:
[----:B------:R-:W-:Y:S05]  /*1580*/  BSYNC.RECONVERGENT B0 ;  /* 0x0000000000007941 */ /* 0x000fea0003800200 */
.L_x_46:
[----:B------:R-:W-:Y:S01]  /*1590*/  ISETP.NE.AND P0, PT, R30, 0xec31, PT ;  /* 0x0000ec311e00780c */ /* 0x000fe20003f05270 */
[----:B------:R-:W-:Y:S01]  /*15a0*/  BSSY.RECONVERGENT B6, `(.L_x_52) ;  /* 0x000000f000067945 */ /* 0x000fe20003800200 */
[----:B0-----:R-:W-:-:S11]  /*15b0*/  IMAD.IADD R22, R26, 0x1, R27 ;  /* 0x000000011a167824 */ /* 0x001fd600078e021b */
[----:B------:R-:W-:Y:S05]  /*15c0*/  @P0 BRA `(.L_x_53) ;  /* 0x0000000000300947 */ /* 0x000fea0003800000 */
[----:B------:R-:W-:Y:S01]  /*15d0*/  HFMA2 R24, -RZ, RZ, 0, -4292 ;  /* 0x0000ec31ff187431 */ /* 0x000fe200000001ff */
[----:B------:R-:W-:Y:S01]  /*15e0*/  MOV R8, 0x0 ;  /* 0x0000000000087802 */ /* 0x000fe20000000f00 */
[----:B------:R0:W-:Y:S01]  /*15f0*/  STL [R1+0x10], R22 ;  /* 0x0000101601007387 */ /* 0x0001e20000100800 */
[----:B------:R-:W1:Y:S01]  /*1600*/  LDCU.64 UR4, c[0x4][0x8] ;  /* 0x01000100ff0477ac */ /* 0x000e620008000a00 */
[----:B------:R-:W-:Y:S01]  /*1610*/  IMAD.MOV.U32 R6, RZ, RZ, R33 ;  /* 0x000000ffff067224 */ /* 0x000fe200078e0021 */
[----:B------:R-:W-:Y:S01]  /*1620*/  MOV R7, R32 ;  /* 0x0000002000077202 */ /* 0x000fe20000000f00 */
[----:B------:R0:W-:Y:S01]  /*1630*/  STL.128 [R1], R24 ;  /* 0x0000001801007387 */ /* 0x0001e20000100c00 */
[----:B------:R-:W0:Y:S01]  /*1640*/  LDC.64 R8, c[0x4][R8] ;  /* 0x0100000008087b82 */ /* 0x000e220000000a00 */
[----:B-1----:R-:W-:Y:S02]  /*1650*/  IMAD.U32 R4, RZ, RZ, UR4 ;  /* 0x00000004ff047e24 */ /* 0x002fe4000f8e00ff */
[----:B------:R-:W-:-:S07]  /*1660*/  IMAD.U32 R5, RZ, RZ, UR5 ;  /* 0x00000005ff057e24 */ /* 0x000fce000f8e00ff */
[----:B------:R-:W-:-:S07]  /*1670*/  LEPC R20, `(.L_x_53) ;  /* 0x000000001014794e */ /* 0x000fce0000000000 */
[----:B0-234-:R-:W-:Y:S05]  /*1680*/  CALL.ABS.NOINC R8 ;  /* 0x0000000008007343 */ /* 0x01dfea0003c00000 */
.L_x_53:
[----:B------:R-:W-:Y:S05]  /*1690*/  BSYNC.RECONVERGENT B6 ;  /* 0x0000000000067941 */ /* 0x000fea0003800200 */
.L_x_52:
        /* <DEDUP_REMOVED lines=13> */
[----:B-1---5:R-:W-:Y:S01]  /*1770*/  IMAD R4, R21, R21, RZ ;  /* 0x0000001515047224 */ /* 0x022fe200078e02ff */
[----:B------:R-:W-:-:S11]  /*1780*/  IADD3 R0, PT, PT, R28, -0x3, RZ ;  /* 0xfffffffd1c007810 */ /* 0x000fd60007ffe0ff */
.L_x_58:
[----:B------:R-:W-:Y:S02]  /*1790*/  VIADD R3, R3, 0x4 ;  /* 0x0000000403037836 */ /* 0x000fe40000000000 */
[----:B------:R-:W-:-:S03]  /*17a0*/  IMAD R23, R23, R4, RZ ;  /* 0x0000000417177224 */ /* 0x000fc600078e02ff */
[----:B------:R-:W-:Y:S01]  /*17b0*/  ISETP.GE.AND P1, PT, R3, R0, PT ;  /* 0x000000000300720c */ /* 0x000fe20003f26270 */
[----:B------:R-:W-:-:S12]  /*17c0*/  IMAD R23, R23, R4, RZ ;  /* 0x0000000417177224 */ /* 0x000fd800078e02ff */
[----:B------:R-:W-:Y:S05]  /*17d0*/  @!P1 BRA `(.L_x_58) ;  /* 0xfffffffc00ec9947 */ /* 0x000fea000383ffff */
.L_x_57:
[----:B------:R-:W-:Y:S05]  /*17e0*/  BSYNC.RECONVERGENT B1 ;  /* 0x0000000000017941 */ /* 0x000fea0003800200 */
.L_x_56:
        /* <DEDUP_REMOVED lines=8> */
.L_x_55:
[----:B------:R-:W-:Y:S01]  /*1870*/  IADD3 R3, PT, PT, R3, 0x1, RZ ;  /* 0x0000000103037810 */ /* 0x000fe20007ffe0ff */
[----:B-----5:R-:W-:-:S03]  /*1880*/  IMAD R23, R21, R23, RZ ;  /* 0x0000001715177224 */ /* 0x020fc600078e02ff */
[----:B------:R-:W-:-:S13]  /*1890*/  ISETP.NE.AND P0, PT, R3, R28, PT ;  /* 0x0000001c0300720c */ /* 0x000fda0003f05270 */
[----:B------:R-:W-:Y:S05]  /*18a0*/  @P0 BRA `(.L_x_55) ;  /* 0xfffffffc00f00947 */ /* 0x000fea000383ffff */
.L_x_59:
[----:B------:R-:W-:Y:S05]  /*18b0*/  BSYNC.RECONVERGENT B0 ;  /* 0x0000000000007941 */ /* 0x000fea0003800200 */
.L_x_54:
[----:B------:R-:W-:Y:S01]  /*18c0*/  ISETP.NE.AND P0, PT, R30, 0xec31, PT ;  /* 0x0000ec311e00780c */ /* 0x000fe20003f05270 */
[----:B------:R-:W-:Y:S01]  /*18d0*/  BSSY.RECONVERGENT B6, `(.L_x_60) ;  /* 0x000000f000067945 */ /* 0x000fe20003800200 */
[----:B------:R-:W-:-:S11]  /*18e0*/  IMAD.IADD R29, R22, 0x1, R23 ;  /* 0x00000001161d7824 */ /* 0x000fd600078e0217 */
[----:B------:R-:W-:Y:S05]  /*18f0*/  @P0 BRA `(.L_x_61) ;  /* 0x0000000000300947 */ /* 0x000fea0003800000 */
[----:B------:R-:W-:Y:S01]  /*1900*/  MOV R8, 0x0 ;  /* 0x0000000000087802 */ /* 0x000fe20000000f00 */
[----:B------:R-:W-:Y:S01]  /*1910*/  IMAD.MOV.U32 R20, RZ, RZ, 0xec31 ;  /* 0x0000ec31ff147424 */ /* 0x000fe200078e00ff */
[----:B------:R0:W-:Y:S01]  /*1920*/  STL [R1+0x10], R29 ;  /* 0x0000101d01007387 */ /* 0x0001e20000100800 */
[----:B------:R-:W1:Y:S01]  /*1930*/  LDCU.64 UR4, c[0x4][0x8] ;  /* 0x01000100ff0477ac */ /* 0x000e620008000a00 */
[----:B------:R-:W-:Y:S02]  /*1940*/  IMAD.MOV.U32 R6, RZ, RZ, R33 ;  /* 0x000000ffff067224 */ /* 0x000fe400078e0021 */
[----:B------:R0:W-:Y:S01]  /*1950*/  STL.128 [R1], R20 ;  /* 0x0000001401007387 */ /* 0x0001e20000100c00 */
[----:B------:R-:W0:Y:S01]  /*1960*/  LDC.64 R8, c[0x4][R8] ;  /* 0x0100000008087b82 */ /* 0x000e220000000a00 */
[----:B------:R-:W-:Y:S02]  /*1970*/  IMAD.MOV.U32 R7, RZ, RZ, R32 ;  /* 0x000000ffff077224 */ /* 0x000fe400078e0020 */
[----:B-1----:R-:W-:Y:S01]  /*1980*/  IMAD.U32 R4, RZ, RZ, UR4 ;  /* 0x00000004ff047e24 */ /* 0x002fe2000f8e00ff */
[----:B------:R-:W-:-:S07]  /*1990*/  MOV R5, UR5 ;  /* 0x0000000500057c02 */ /* 0x000fce0008000f00 */
[----:B0-----:R-:W-:-:S07]  /*19a0*/  LEPC R20, `(.L_x_61) ;  /* 0x000000001014794e */ /* 0x001fce0000000000 */
[----:B--234-:R-:W-:Y:S05]  /*19b0*/  CALL.ABS.NOINC R8 ;  /* 0x0000000008007343 */ /* 0x01cfea0003c00000 */
.L_x_61:
[----:B------:R-:W-:Y:S05]  /*19c0*/  BSYNC.RECONVERGENT B6 ;  /* 0x0000000000067941 */ /* 0x000fea0003800200 */
.L_x_60:
[----:B------:R0:W5:Y:S01]  /*19d0*/  LDL R21, [R1+0x30] ;  /* 0x0000300001157983 */ /* 0x0001620000100800 */
[----:B------:R-:W-:Y:S01]  /*19e0*/  ISETP.GT.AND P0, PT, R28, RZ, PT ;  /* 0x000000ff1c00720c */ /* 0x000fe20003f04270 */
[----:B------:R-:W-:Y:S01]  /*19f0*/  BSSY.RECONVERGENT B0, `(.L_x_62) ;  /* 0x000001f000007945 */ /* 0x000fe20003800200 */
[----:B------:R-:W-:Y:S01]  /*1a00*/  HFMA2 R23, -RZ, RZ, 0, 5.9604644775390625e-08 ;  /* 0x00000001ff177431 */ /* 0x000fe200000001ff */
[----:B------:R0:W-:Y:S01]  /*1a10*/  STG.E desc[UR36][R42.64], RZ ;  /* 0x000000ff2a007986 */ /* 0x0001e2000c101924 */
[----:B------:R-:W-:-:S09]  /*1a20*/  IMAD.MOV.U32 R3, RZ, RZ, RZ ;  /* 0x000000ffff037224 */ /* 0x000fd200078e00ff */
[----:B0-----:R-:W-:Y:S05]  /*1a30*/  @!P0 BRA `(.L_x_63) ;  /* 0x0000000000588947 */ /* 0x001fea0003800000 */
[----:B------:R-:W-:Y:S01]  /*1a40*/  IMAD.IADD R0, R28, 0x1, -R3 ;  /* 0x000000011c007824 */ /* 0x000fe200078e0a03 */
[----:B------:R-:W-:Y:S01]  /*1a50*/  BSSY.RECONVERGENT B1, `(.L_x_64) ;  /* 0x000000c000017945 */ /* 0x000fe20003800200 */
[----:B------:R-:W-:-:S03]  /*1a60*/  PLOP3.LUT P0, PT, PT, PT, PT, 0x80, 0x8 ;  /* 0x000000000008781c */ /* 0x000fc60003f0f070 */
[----:B------:R-:W-:-:S13]  /*1a70*/  ISETP.GT.AND P1, PT, R0, 0x3, PT ;  /* 0x000000030000780c */ /* 0x000fda0003f24270 */
[----:B------:R-:W-:Y:S05]  /*1a80*/  @!P1 BRA `(.L_x_65) ;  /* 0x0000000000209947 */ /* 0x000fea0003800000 */
[----:B------:R-:W-:Y:S01]  /*1a90*/  PLOP3.LUT P0, PT, PT, PT, PT, 0x8, 0x80 ;  /* 0x000000000080781c */ /* 0x000fe20003f0e170 */
[----:B------:R-:W-:Y:S02]  /*1aa0*/  VIADD R0, R28, 0xfffffffd ;  /* 0xfffffffd1c007836 */ /* 0x000fe40000000000 */
[----:B-1---5:R-:W-:-:S10]  /*1ab0*/  IMAD R4, R21, R21, RZ ;  /* 0x0000001515047224 */ /* 0x022fd400078e02ff */
.L_x_66:
[----:B------:R-:W-:Y:S02]  /*1ac0*/  VIADD R3, R3, 0x4 ;  /* 0x0000000403037836 */ /* 0x000fe40000000000 */
[----:B------:R-:W-:-:S03]  /*1ad0*/  IMAD R23, R23, R4, RZ ;  /* 0x0000000417177224 */ /* 0x000fc600078e02ff */
[----:B------:R-:W-:Y:S01]  /*1ae0*/  ISETP.GE.AND P1, PT, R3, R0, PT ;  /* 0x000000000300720c */ /* 0x000fe20003f26270 */
[----:B------:R-:W-:-:S12]  /*1af0*/  IMAD R23, R23, R4, RZ ;  /* 0x0000000417177224 */ /* 0x000fd800078e02ff */
[----:B------:R-:W-:Y:S05]  /*1b00*/  @!P1 BRA `(.L_x_66) ;  /* 0xfffffffc00ec9947 */ /* 0x000fea000383ffff */
.L_x_65:
[----:B------:R-:W-:Y:S05]  /*1b10*/  BSYNC.RECONVERGENT B1 ;  /* 0x0000000000017941 */ /* 0x000fea0003800200 */
.L_x_64:
        /* <DEDUP_REMOVED lines=8> */
.L_x_63:
[----:B------:R-:W-:Y:S02]  /*1ba0*/  VIADD R3, R3, 0x1 ;  /* 0x0000000103037836 */ /* 0x000fe40000000000 */
[----:B-----5:R-:W-:-:S03]  /*1bb0*/  IMAD R23, R21, R23, RZ ;  /* 0x0000001715177224 */ /* 0x020fc600078e02ff */
[----:B------:R-:W-:-:S13]  /*1bc0*/  ISETP.NE.AND P0, PT, R3, R28, PT ;  /* 0x0000001c0300720c */ /* 0x000fda0003f05270 */
[----:B------:R-:W-:Y:S05]  /*1bd0*/  @P0 BRA `(.L_x_63) ;  /* 0xfffffffc00f00947 */ /* 0x000fea000383ffff */
.L_x_67:
[----:B------:R-:W-:Y:S05]  /*1be0*/  BSYNC.RECONVERGENT B0 ;  /* 0x0000000000007941 */ /* 0x000fea0003800200 */
.L_x_62:
[----:B------:R-:W-:Y:S01]  /*1bf0*/  ISETP.NE.AND P0, PT, R31, 0xec31, PT ;  /* 0x0000ec311f00780c */ /* 0x000fe20003f05270 */
[----:B------:R-:W-:Y:S03]  /*1c00*/  BSSY.RECONVERGENT B6, `(.L_x_68) ;  /* 0x0000010000067945 */ /* 0x000fe60003800200 */
[----:B------:R-:W-:-:S09]  /*1c10*/  P2R R16, PR, RZ, 0x1 ;  /* 0x00000001ff107803 */ /* 0x000fd20000000000 */
[----:B------:R-:W-:Y:S05]  /*1c20*/  @P0 BRA `(.L_x_69) ;  /* 0x0000000000340947 */ /* 0x000fea0003800000 */
[----:B------:R-:W-:Y:S01]  /*1c30*/  HFMA2 R22, -RZ, RZ, 0, 0 ;  /* 0x00000000ff167431 */ /* 0x000fe200000001ff */
[----:B------:R-:W-:Y:S01]  /*1c40*/  MOV R8, 0x0 ;  /* 0x0000000000087802 */ /* 0x000fe20000000f00 */
[----:B------:R-:W-:Y:S01]  /*1c50*/  IMAD.MOV.U32 R20, RZ, RZ, 0xec31 ;  /* 0x0000ec31ff147424 */ /* 0x000fe200078e00ff */
        /* <DEDUP_REMOVED lines=8> */
[----:B0-----:R-:W-:-:S07]  /*1ce0*/  LEPC R20, `(.L_x_69) ;  /* 0x000000001014794e */ /* 0x001fce0000000000 */
[----:B--234-:R-:W-:Y:S05]  /*1cf0*/  CALL.ABS.NOINC R8 ;  /* 0x0000000008007343 */ /* 0x01cfea0003c00000 */
.L_x_69:
[----:B------:R-:W-:Y:S05]  /*1d00*/  BSYNC.RECONVERGENT B6 ;  /* 0x0000000000067941 */ /* 0x000fea0003800200 */
.L_x_68:
        /* <DEDUP_REMOVED lines=15> */
.L_x_74:
[----:B------:R-:W-:Y:S02]  /*1e00*/  VIADD R3, R3, 0x4 ;  /* 0x0000000403037836 */ /* 0x000fe40000000000 */
[----:B------:R-:W-:-:S03]  /*1e10*/  IMAD R11, R11, R4, RZ ;  /* 0x000000040b0b7224 */ /* 0x000fc600078e02ff */
[----:B------:R-:W-:Y:S01]  /*1e20*/  ISETP.GE.AND P1, PT, R3, R0, PT ;  /* 0x000000000300720c */ /* 0x000fe20003f26270 */
[----:B------:R-:W-:-:S12]  /*1e30*/  IMAD R11, R11, R4, RZ ;  /* 0x000000040b0b7224 */ /* 0x000fd800078e02ff */
[----:B------:R-:W-:Y:S05]  /*1e40*/  @!P1 BRA `(.L_x_74) ;  /* 0xfffffffc00ec9947 */ /* 0x000fea000383ffff */
.L_x_73:
[----:B------:R-:W-:Y:S05]  /*1e50*/  BSYNC.RECONVERGENT B1 ;  /* 0x0000000000017941 */ /* 0x000fea0003800200 */
.L_x_72:
        /* <DEDUP_REMOVED lines=8> */
.L_x_71:
[----:B------:R-:W-:Y:S01]  /*1ee0*/  IADD3 R3, PT, PT, R3, 0x1, RZ ;  /* 0x0000000103037810 */ /* 0x000fe20007ffe0ff */
[----:B-----5:R-:W-:-:S03]  /*1ef0*/  IMAD R11, R9, R11, RZ ;  /* 0x0000000b090b7224 */ /* 0x020fc600078e02ff */
[----:B------:R-:W-:-:S13]  /*1f00*/  ISETP.NE.AND P0, PT, R3, R28, PT ;  /* 0x0000001c0300720c */ /* 0x000fda0003f05270 */
[----:B------:R-:W-:Y:S05]  /*1f10*/  @P0 BRA `(.L_x_71) ;  /* 0xfffffffc00f00947 */ /* 0x000fea000383ffff */
.L_x_75:
[----:B------:R-:W-:Y:S05]  /*1f20*/  BSYNC.RECONVERGENT B0 ;  /* 0x0000000000007941 */ /* 0x000fea0003800200 */
.L_x_70:
[----:B------:R-:W-:Y:S01]  /*1f30*/  ISETP.NE.AND P0, PT, R16, RZ, PT ;  /* 0x000000ff1000720c */ /* 0x000fe20003f05270 */
[----:B------:R-:W-:Y:S01]  /*1f40*/  BSSY.RECONVERGENT B6, `(.L_x_76) ;  /* 0x0000010000067945 */ /* 0x000fe20003800200 */
[----:B----4-:R-:W-:-:S11]  /*1f50*/  IMAD.IADD R26, R11, 0x1, R23 ;  /* 0x000000010b1a7824 */ /* 0x010fd600078e0217 */
[----:B------:R-:W-:Y:S05]  /*1f60*/  @P0 BRA `(.L_x_77) ;  /* 0x0000000000340947 */ /* 0x000fea0003800000 */
[----:B------:R-:W-:Y:S01]  /*1f70*/  MOV R12, 0x0 ;  /* 0x00000000000c7802 */ /* 0x000fe20000000f00 */
[----:B------:R-:W-:Y:S01]  /*1f80*/  IMAD.MOV.U32 R10, RZ, RZ, R23 ;  /* 0x000000ffff0a7224 */ /* 0x000fe200078e0017 */
[----:B------:R4:W-:Y:S01]  /*1f90*/  STL [R1+0x10], R26 ;  /* 0x0000101a01007387 */ /* 0x0009e20000100800 */
[----:B------:R-:W-:Y:S01]  /*1fa0*/  IMAD.MOV.U32 R8, RZ, RZ, 0xec31 ;  /* 0x0000ec31ff087424 */ /* 0x000fe200078e00ff */
[----:B------:R-:W1:Y:S01]  /*1fb0*/  LDCU.64 UR4, c[0x4][0x8] ;  /* 0x01000100ff0477ac */ /* 0x000e620008000a00 */
[----:B------:R-:W-:Y:S01]  /*1fc0*/  IMAD.MOV.U32 R6, RZ, RZ, R33 ;  /* 0x000000ffff067224 */ /* 0x000fe200078e0021 */
[----:B------:R-:W0:Y:S01]  /*1fd0*/  LDC.64 R12, c[0x4][R12] ;  /* 0x010000000c0c7b82 */ /* 0x000e220000000a00 */
[----:B------:R-:W-:Y:S01]  /*1fe0*/  IMAD.MOV.U32 R7, RZ, RZ, R32 ;  /* 0x000000ffff077224 */ /* 0x000fe200078e0020 */
[----:B------:R4:W-:Y:S01]  /*1ff0*/  STL.128 [R1], R8 ;  /* 0x0000000801007387 */ /* 0x0009e20000100c00 */
[----:B-1----:R-:W-:Y:S01]  /*2000*/  MOV R4, UR4 ;  /* 0x0000000400047c02 */ /* 0x002fe20008000f00 */
[----:B------:R-:W-:-:S07]  /*2010*/  IMAD.U32 R5, RZ, RZ, UR5 ;  /* 0x00000005ff057e24 */ /* 0x000fce000f8e00ff */
[----:B------:R-:W-:-:S07]  /*2020*/  LEPC R20, `(.L_x_77) ;  /* 0x000000001014794e */ /* 0x000fce0000000000 */
[----:B0-234-:R-:W-:Y:S05]  /*2030*/  CALL.ABS.NOINC R12 ;  /* 0x000000000c007343 */ /* 0x01dfea0003c00000 */
.L_x_77:
[----:B------:R-:W-:Y:S05]  /*2040*/  BSYNC.RECONVERGENT B6 ;  /* 0x0000000000067941 */ /* 0x000fea0003800200 */
.L_x_76:
        /* <DEDUP_REMOVED lines=15> */
.L_x_82:
[----:B------:R-:W-:Y:S01]  /*2140*/  IADD3 R3, PT, PT, R3, 0x4, RZ ;  /* 0x0000000403037810 */ /* 0x000fe20007ffe0ff */
[----:B------:R-:W-:-:S03]  /*2150*/  IMAD R27, R27, R4, RZ ;  /* 0x000000041b1b7224 */ /* 0x000fc600078e02ff */
[----:B------:R-:W-:Y:S01]  /*2160*/  ISETP.GE.AND P1, PT, R3, R0, PT ;  /* 0x000000000300720c */ /* 0x000fe20003f26270 */
[----:B------:R-:W-:-:S12]  /*2170*/  IMAD R27, R27, R4, RZ ;  /* 0x000000041b1b7224 */ /* 0x000fd800078e02ff */
[----:B------:R-:W-:Y:S05]  /*2180*/  @!P1 BRA `(.L_x_82) ;  /* 0xfffffffc00ec9947 */ /* 0x000fea000383ffff */
.L_x_81:
[----:B------:R-:W-:Y:S05]  /*2190*/  BSYNC.RECONVERGENT B1 ;  /* 0x0000000000017941 */ /* 0x000fea0003800200 */
.L_x_80:
        /* <DEDUP_REMOVED lines=8> */
.L_x_79:
[----:B------:R-:W-:Y:S02]  /*2220*/  VIADD R3, R3, 0x1 ;  /* 0x0000000103037836 */ /* 0x000fe40000000000 */
[----:B-----5:R-:W-:-:S03]  /*2230*/  IMAD R27, R25, R27, RZ ;  /* 0x0000001b191b7224 */ /* 0x020fc600078e02ff */
[----:B------:R-:W-:-:S13]  /*2240*/  ISETP.NE.AND P0, PT, R3, R28, PT ;  /* 0x0000001c0300720c */ /* 0x000fda0003f05270 */
[----:B------:R-:W-:Y:S05]  /*2250*/  @P0 BRA `(.L_x_79) ;  /* 0xfffffffc00f00947 */ /* 0x000fea000383ffff */
.L_x_83:
[----:B------:R-:W-:Y:S05]  /*2260*/  BSYNC.RECONVERGENT B0 ;  /* 0x0000000000007941 */ /* 0x000fea0003800200 */
.L_x_78:
[----:B------:R-:W-:Y:S01]  /*2270*/  ISETP.NE.AND P0, PT, R16, RZ, PT ;  /* 0x000000ff1000720c */ /* 0x000fe20003f05270 */
[----:B------:R-:W-:Y:S01]  /*2280*/  BSSY.RECONVERGENT B6, `(.L_x_84) ;  /* 0x000000f000067945 */ /* 0x000fe20003800200 */
[----:B------:R-:W-:-:S11]  /*2290*/  IADD3 R22, PT, PT, R26, R27, RZ ;  /* 0x0000001b1a167210 */ /* 0x000fd60007ffe0ff */
[----:B------:R-:W-:Y:S05]  /*22a0*/  @P0 BRA `(.L_x_85) ;  /* 0x0000000000300947 */ /* 0x000fea0003800000 */
[----:B------:R-:W-:Y:S01]  /*22b0*/  MOV R8, 0x0 ;  /* 0x0000000000087802 */ /* 0x000fe20000000f00 */
[----:B------:R-:W-:Y:S01]  /*22c0*/  IMAD.MOV.U32 R24, RZ, RZ, 0xec31 ;  /* 0x0000ec31ff187424 */ /* 0x000fe200078e00ff */
[----:B------:R0:W-:Y:S01]  /*22d0*/  STL [R1+0x10], R22 ;  /* 0x0000101601007387 */ /* 0x0001e20000100800 */
[----:B------:R-:W1:Y:S01]  /*22e0*/  LDCU.64 UR4, c[0x4][0x8] ;  /* 0x01000100ff0477ac */ /* 0x000e620008000a00 */
[----:B------:R-:W-:Y:S01]  /*22f0*/  MOV R6, R33 ;  /* 0x0000002100067202 */ /* 0x000fe20000000f00 */
[----:B------:R-:W-:Y:S01]  /*2300*/  IMAD.MOV.U32 R7, RZ, RZ, R32 ;  /* 0x000000ffff077224 */ /* 0x000fe200078e0020 */
[----:B------:R0:W-:Y:S01]  /*2310*/  STL.128 [R1], R24 ;  /* 0x0000001801007387 */ /* 0x0001e20000100c00 */
[----:B------:R-:W0:Y:S01]  /*2320*/  LDC.64 R8, c[0x4][R8] ;  /* 0x0100000008087b82 */ /* 0x000e220000000a00 */
[----:B-1----:R-:W-:Y:S02]  /*2330*/  IMAD.U32 R4, RZ, RZ, UR4 ;  /* 0x00000004ff047e24 */ /* 0x002fe4000f8e00ff */
[----:B------:R-:W-:-:S07]  /*2340*/  IMAD.U32 R5, RZ, RZ, UR5 ;  /* 0x00000005ff057e24 */ /* 0x000fce000f8e00ff */
[----:B------:R-:W-:-:S07]  /*2350*/  LEPC R20, `(.L_x_85) ;  /* 0x000000001014794e */ /* 0x000fce0000000000 */
[----:B0-234-:R-:W-:Y:S05]  /*2360*/  CALL.ABS.NOINC R8 ;  /* 0x0000000008007343 */ /* 0x01dfea0003c00000 */
.L_x_85:
[----:B------:R-:W-:Y:S05]  /*2370*/  BSYNC.RECONVERGENT B6 ;  /* 0x0000000000067941 */ /* 0x000fea0003800200 */
.L_x_84:
[----:B------:R1:W5:Y:S01]  /*2380*/  LDL R21, [R1+0x3c] ;  /* 0x00003c0001157983 */ /* 0x0003620000100800 */
[----:B------:R-:W-:Y:S01]  /*2390*/  ISETP.GT.AND P0, PT, R28, RZ, PT ;  /* 0x000000ff1c00720c */ /* 0x000fe20003f04270 */
[----:B------:R-:W-:Y:S01]  /*23a0*/  BSSY.RECONVERGENT B0, `(.L_x_86) ;  /* 0x000001f000007945 */ /* 0x000fe20003800200 */
[----:B------:R-:W-:Y:S01]  /*23b0*/  IMAD.MOV.U32 R3, RZ, RZ, RZ ;  /* 0x000000ffff037224 */ /* 0x000fe200078e00ff */
[----:B------:R1:W-:Y:S01]  /*23c0*/  STG.E desc[UR36][R42.64], R22 ;  /* 0x000000162a007986 */ /* 0x0003e2000c101924 */
[----:B0-----:R-:W-:-:S09]  /*23d0*/  IMAD.MOV.U32 R23, RZ, RZ, 0x1 ;  /* 0x00000001ff177424 */ /* 0x001fd200078e00ff */
[----:B------:R-:W-:Y:S05]  /*23e0*/  @!P0 BRA `(.L_x_87) ;  /* 0x0000000000588947 */ /* 0x000fea0003800000 */
[----:B------:R-:W-:Y:S01]  /*23f0*/  IADD3 R0, PT, PT, -R3, R28, RZ ;  /* 0x0000001c03007210 */ /* 0x000fe20007ffe1ff */
[----:B------:R-:W-:Y:S01]  /*2400*/  BSSY.RECONVERGENT B1, `(.L_x_88) ;  /* 0x000000c000017945 */ /* 0x000fe20003800200 */
[----:B------:R-:W-:Y:S02]  /*2410*/  PLOP3.LUT P0, PT, PT, PT, PT, 0x80, 0x8 ;  /* 0x000000000008781c */ /* 0x000fe40003f0f070 */
[----:B------:R-:W-:-:S13]  /*2420*/  ISETP.GT.AND P1, PT, R0, 0x3, PT ;  /* 0x000000030000780c */ /* 0x000fda0003f24270 */
[----:B------:R-:W-:Y:S05]  /*2430*/  @!P1 BRA `(.L_x_89) ;  /* 0x0000000000209947 */ /* 0x000fea0003800000 */
[----:B------:R-:W-:Y:S01]  /*2440*/  PLOP3.LUT P0, PT, PT, PT, PT, 0x8, 0x80 ;  /* 0x000000000080781c */ /* 0x000fe20003f0e170 */
[----:B------:R-:W-:Y:S02]  /*2450*/  VIADD R0, R28, 0xfffffffd ;  /* 0xfffffffd1c007836 */ /* 0x000fe40000000000 */
[----:B-1---5:R-:W-:-:S10]  /*2460*/  IMAD R4, R21, R21, RZ ;  /* 0x0000001515047224 */ /* 0x022fd400078e02ff */
.L_x_90:
[----:B------:R-:W-:Y:S02]  /*2470*/  VIADD R3, R3, 0x4 ;  /* 0x0000000403037836 */ /* 0x000fe40000000000 */
[----:B------:R-:W-:-:S03]  /*2480*/  IMAD R23, R23, R4, RZ ;  /* 0x0000000417177224 */ /* 0x000fc600078e02ff */
[----:B------:R-:W-:Y:S01]  /*2490*/  ISETP.GE.AND P1, PT, R3, R0, PT ;  /* 0x000000000300720c */ /* 0x000fe20003f26270 */
[----:B------:R-:W-:-:S12]  /*24a0*/  IMAD R23, R23, R4, RZ ;  /* 0x0000000417177224 */ /* 0x000fd800078e02ff */
[----:B------:R-:W-:Y:S05]  /*24b0*/  @!P1 BRA `(.L_x_90) ;  /* 0xfffffffc00ec9947 */ /* 0x000fea000383ffff */
.L_x_89:
[----:B------:R-:W-:Y:S05]  /*24c0*/  BSYNC.RECONVERGENT B1 ;  /* 0x0000000000017941 */ /* 0x000fea0003800200 */
.L_x_88:
[----:B------:R-:W-:-:S05]  /*24d0*/  IMAD.IADD R0, R28, 0x1, -R3 ;  /* 0x000000011c007824 */ /* 0x000fca00078e0a03 */
[----:B------:R-:W-:-:S13]  /*24e0*/  ISETP.GT.AND P1, PT, R0, 0x1, PT ;  /* 0x000000010000780c */ /* 0x000fda0003f24270 */
[----:B------:R-:W-:Y:S01]  /*24f0*/  @P1 PLOP3.LUT P0, PT, PT, PT, PT, 0x8, 0x80 ;  /* 0x000000000080181c */ /* 0x000fe20003f0e170 */
[----:B-----5:R-:W-:Y:S01]  /*2500*/  @P1 IMAD R0, R21, R23, RZ ;  /* 0x0000001715001224 */ /* 0x020fe200078e02ff */
[----:B------:R-:W-:-:S03]  /*2510*/  @P1 IADD3 R3, PT, PT, R3, 0x2, RZ ;  /* 0x0000000203031810 */ /* 0x000fc60007ffe0ff */
[----:B------:R-:W-:Y:S01]  /*2520*/  @P1 IMAD R23, R21, R0, RZ ;  /* 0x0000000015171224 */ /* 0x000fe200078e02ff */
[----:B------:R-:W-:-:S13]  /*2530*/  ISETP.NE.OR P0, PT, R3, R28, P0 ;  /* 0x0000001c0300720c */ /* 0x000fda0000705670 */
[----:B------:R-:W-:Y:S05]  /*2540*/  @!P0 BRA `(.L_x_91) ;  /* 0x0000000000108947 */ /* 0x000fea0003800000 */
.L_x_87:
[----:B------:R-:W-:Y:S02]  /*2550*/  VIADD R3, R3, 0x1 ;  /* 0x0000000103037836 */ /* 0x000fe40000000000 */
[----:B-----5:R-:W-:-:S03]  /*2560*/  IMAD R23, R21, R23, RZ ;  /* 0x0000001715177224 */ /* 0x020fc600078e02ff */
[----:B------:R-:W-:-:S13]  /*2570*/  ISETP.NE.AND P0, PT, R3, R28, PT ;  /* 0x0000001c0300720c */ /* 0x000fda0003f05270 */
[----:B------:R-:W-:Y:S05]  /*2580*/  @P0 BRA `(.L_x_87) ;  /* 0xfffffffc00f00947 */ /* 0x000fea000383ffff */
.L_x_91:
[----:B------:R-:W-:Y:S05]  /*2590*/  BSYNC.RECONVERGENT B0 ;  /* 0x0000000000007941 */ /* 0x000fea0003800200 */
.L_x_86:
[----:B------:R-:W-:Y:S01]  /*25a0*/  ISETP.NE.AND P0, PT, R16, RZ, PT ;  /* 0x000000ff1000720c */ /* 0x000fe20003f05270 */
        /* <DEDUP_REMOVED lines=9> */
[----:B------:R-:W4:Y:S01]  /*2640*/  LDC.64 R8, c[0x4][R8] ;  /* 0x0100000008087b82 */ /* 0x000f220000000a00 */
[----:B------:R-:W-:Y:S01]  /*2650*/  IMAD.MOV.U32 R7, RZ, RZ, R32 ;  /* 0x000000ffff077224 */ /* 0x000fe200078e0020 */
[----:B-1----:R-:W-:Y:S01]  /*2660*/  MOV R4, UR4 ;  /* 0x0000000400047c02 */ /* 0x002fe20008000f00 */
[----:B0-----:R-:W-:-:S07]  /*2670*/  IMAD.U32 R5, RZ, RZ, UR5 ;  /* 0x00000005ff057e24 */ /* 0x001fce000f8e00ff */
[----:B------:R-:W-:-:S07]  /*2680*/  LEPC R20, `(.L_x_93) ;  /* 0x000000001014794e */ /* 0x000fce0000000000 */
[----:B--234-:R-:W-:Y:S05]  /*2690*/  CALL.ABS.NOINC R8 ;  /* 0x0000000008007343 */ /* 0x01cfea0003c00000 */
.L_x_93:
[----:B------:R-:W-:Y:S05]  /*26a0*/  BSYNC.RECONVERGENT B6 ;  /* 0x0000000000067941 */ /* 0x000fea0003800200 */
.L_x_92:
        /* <DEDUP_REMOVED lines=15> */
.L_x_98:
[----:B------:R-:W-:Y:S01]  /*27a0*/  IADD3 R3, PT, PT, R3, 0x4, RZ ;  /* 0x0000000403037810 */ /* 0x000fe20007ffe0ff */
[----:B------:R-:W-:-:S03]  /*27b0*/  IMAD R27, R27, R4, RZ ;  /* 0x000000041b1b7224 */ /* 0x000fc600078e02ff */
[----:B------:R-:W-:Y:S01]  /*27c0*/  ISETP.GE.AND P1, PT, R3, R0, PT ;  /* 0x000000000300720c */ /* 0x000fe20003f26270 */
[----:B------:R-:W-:-:S12]  /*27d0*/  IMAD R27, R27, R4, RZ ;  /* 0x000000041b1b7224 */ /* 0x000fd800078e02ff */
[----:B------:R-:W-:Y:S05]  /*27e0*/  @!P1 BRA `(.L_x_98) ;  /* 0xfffffffc00ec9947 */ /* 0x000fea000383ffff */
.L_x_97:
[----:B------:R-:W-:Y:S05]  /*27f0*/  BSYNC.RECONVERGENT B1 ;  /* 0x0000000000017941 */ /* 0x000fea0003800200 */
.L_x_96:
        /* <DEDUP_REMOVED lines=8> */
.L_x_95:
[----:B------:R-:W-:Y:S02]  /*2880*/  VIADD R3, R3, 0x1 ;  /* 0x0000000103037836 */ /* 0x000fe40000000000 */
[----:B-----5:R-:W-:-:S03]  /*2890*/  IMAD R27, R25, R27, RZ ;  /* 0x0000001b191b7224 */ /* 0x020fc600078e02ff */
[----:B------:R-:W-:-:S13]  /*28a0*/  ISETP.NE.AND P0, PT, R3, R28, PT ;  /* 0x0000001c0300720c */ /* 0x000fda0003f05270 */
[----:B------:R-:W-:Y:S05]  /*28b0*/  @P0 BRA `(.L_x_95) ;  /* 0xfffffffc00f00947 */ /* 0x000fea000383ffff */
.L_x_99:
[----:B------:R-:W-:Y:S05]  /*28c0*/  BSYNC.RECONVERGENT B0 ;  /* 0x0000000000007941 */ /* 0x000fea0003800200 */
.L_x_94:
[----:B------:R-:W-:Y:S01]  /*28d0*/  ISETP.NE.AND P0, PT, R16, RZ, PT ;  /* 0x000000ff1000720c */ /* 0x000fe20003f05270 */
[----:B------:R-:W-:Y:S01]  /*28e0*/  BSSY.RECONVERGENT B6, `(.L_x_100) ;  /* 0x000000f000067945 */ /* 0x000fe20003800200 */
[----:B-1----:R-:W-:-:S11]  /*28f0*/  IADD3 R22, PT, PT, R26, R27, RZ ;  /* 0x0000001b1a167210 */ /* 0x002fd60007ffe0ff */
[----:B------:R-:W-:Y:S05]  /*2900*/  @P0 BRA `(.L_x_101) ;  /* 0x0000000000300947 */ /* 0x000fea0003800000 */
[----:B------:R-:W-:Y:S01]  /*2910*/  MOV R8, 0x0 ;  /* 0x0000000000087802 */ /* 0x000fe20000000f00 */
[----:B------:R-:W-:Y:S01]  /*2920*/  IMAD.MOV.U32 R24, RZ, RZ, 0xec31 ;  /* 0x0000ec31ff187424 */ /* 0x000fe200078e00ff */
[----:B------:R1:W-:Y:S01]  /*2930*/  STL [R1+0x10], R22 ;  /* 0x0000101601007387 */ /* 0x0003e20000100800 */
[----:B------:R-:W4:Y:S01]  /*2940*/  LDCU.64 UR4, c[0x4][0x8] ;  /* 0x01000100ff0477ac */ /* 0x000f220008000a00 */
[----:B------:R-:W-:Y:S02]  /*2950*/  IMAD.MOV.U32 R6, RZ, RZ, R33 ;  /* 0x000000ffff067224 */ /* 0x000fe400078e0021 */
[----:B------:R1:W-:Y:S01]  /*2960*/  STL.128 [R1], R24 ;  /* 0x0000001801007387 */ /* 0x0003e20000100c00 */
[----:B------:R-:W0:Y:S01]  /*2970*/  LDC.64 R8, c[0x4][R8] ;  /* 0x0100000008087b82 */ /* 0x000e220000000a00 */
[----:B------:R-:W-:Y:S02]  /*2980*/  IMAD.MOV.U32 R7, RZ, RZ, R32 ;  /* 0x000000ffff077224 */ /* 0x000fe400078e0020 */
[----:B----4-:R-:W-:Y:S01]  /*2990*/  IMAD.U32 R4, RZ, RZ, UR4 ;  /* 0x00000004ff047e24 */ /* 0x010fe2000f8e00ff */
[----:B-1----:R-:W-:-:S07]  /*29a0*/  MOV R5, UR5 ;  /* 0x0000000500057c02 */ /* 0x002fce0008000f00 */
[----:B------:R-:W-:-:S07]  /*29b0*/  LEPC R20, `(.L_x_101) ;  /* 0x000000001014794e */ /* 0x000fce0000000000 */
[----:B0-23--:R-:W-:Y:S05]  /*29c0*/  CALL.ABS.NOINC R8 ;  /* 0x0000000008007343 */ /* 0x00dfea0003c00000 */
.L_x_101:
[----:B------:R-:W-:Y:S05]  /*29d0*/  BSYNC.RECONVERGENT B6 ;  /* 0x0000000000067941 */ /* 0x000fea0003800200 */
.L_x_100:
        /* <DEDUP_REMOVED lines=13> */
[----:B-----5:R-:W-:Y:S01]  /*2ab0*/  IMAD R4, R21, R21, RZ ;  /* 0x0000001515047224 */ /* 0x020fe200078e02ff */
[----:B------:R-:W-:-:S11]  /*2ac0*/  IADD3 R0, PT, PT, R28, -0x3, RZ ;  /* 0xfffffffd1c007810 */ /* 0x000fd60007ffe0ff */
.L_x_106:
[----:B------:R-:W-:Y:S02]  /*2ad0*/  VIADD R3, R3, 0x4 ;  /* 0x0000000403037836 */ /* 0x000fe40000000000 */
[----:B------:R-:W-:-:S03]  /*2ae0*/  IMAD R23, R23, R4, RZ ;  /* 0x0000000417177224 */ /* 0x000fc600078e02ff */
[----:B------:R-:W-:Y:S01]  /*2af0*/  ISETP.GE.AND P1, PT, R3, R0, PT ;  /* 0x000000000300720c */ /* 0x000fe20003f26270 */
[----:B------:R-:W-:-:S12]  /*2b00*/  IMAD R23, R23, R4, RZ ;  /* 0x0000000417177224 */ /* 0x000fd800078e02ff */
[----:B------:R-:W-:Y:S05]  /*2b10*/  @!P1 BRA `(.L_x_106) ;  /* 0xfffffffc00ec9947 */ /* 0x000fea000383ffff */
.L_x_105:
[----:B------:R-:W-:Y:S05]  /*2b20*/  BSYNC.RECONVERGENT B1 ;  /* 0x0000000000017941 */ /* 0x000fea0003800200 */
.L_x_104:
        /* <DEDUP_REMOVED lines=8> */
.L_x_103:
[----:B------:R-:W-:Y:S02]  /*2bb0*/  VIADD R3, R3, 0x1 ;  /* 0x0000000103037836 */ /* 0x000fe40000000000 */
[----:B-----5:R-:W-:-:S03]  /*2bc0*/  IMAD R23, R21, R23, RZ ;  /* 0x0000001715177224 */ /* 0x020fc600078e02ff */
[----:B------:R-:W-:-:S13]  /*2bd0*/  ISETP.NE.AND P0, PT, R3, R28, PT ;  /* 0x0000001c0300720c */ /* 0x000fda0003f05270 */
[----:B------:R-:W-:Y:S05]  /*2be0*/  @P0 BRA `(.L_x_103) ;  /* 0xfffffffc00f00947 */ /* 0x000fea000383ffff */
.L_x_107:
[----:B------:R-:W-:Y:S05]  /*2bf0*/  BSYNC.RECONVERGENT B0 ;  /* 0x0000000000007941 */ /* 0x000fea0003800200 */
.L_x_102:
[----:B------:R-:W-:Y:S01]  /*2c00*/  ISETP.NE.AND P0, PT, R16, RZ, PT ;  /* 0x000000ff1000720c */ /* 0x000fe20003f05270 */
[----:B------:R-:W-:Y:S01]  /*2c10*/  BSSY.RECONVERGENT B6, `(.L_x_108) ;  /* 0x000000f000067945 */ /* 0x000fe20003800200 */
[----:B------:R-:W-:-:S11]  /*2c20*/  IMAD.IADD R16, R22, 0x1, R23 ;  /* 0x0000000116107824 */ /* 0x000fd600078e0217 */
[----:B------:R-:W-:Y:S05]  /*2c30*/  @P0 BRA `(.L_x_109) ;  /* 0x0000000000300947 */ /* 0x000fea0003800000 */
[----:B------:R-:W-:Y:S01]  /*2c40*/  HFMA2 R20, -RZ, RZ, 0, -4292 ;  /* 0x0000ec31ff147431 */ /* 0x000fe200000001ff */
[----:B------:R-:W-:Y:S01]  /*2c50*/  MOV R8, 0x0 ;  /* 0x0000000000087802 */ /* 0x000fe20000000f00 */
[----:B------:R4:W-:Y:S01]  /*2c60*/  STL [R1+0x10], R16 ;  /* 0x0000101001007387 */ /* 0x0009e20000100800 */
[----:B------:R-:W5:Y:S01]  /*2c70*/  LDCU.64 UR4, c[0x4][0x8] ;  /* 0x01000100ff0477ac */ /* 0x000f620008000a00 */
[----:B------:R-:W-:Y:S01]  /*2c80*/  MOV R6, R33 ;  /* 0x0000002100067202 */ /* 0x000fe20000000f00 */
[----:B------:R-:W-:Y:S01]  /*2c90*/  IMAD.MOV.U32 R7, RZ, RZ, R32 ;  /* 0x000000ffff077224 */ /* 0x000fe200078e0020 */
[----:B------:R4:W-:Y:S01]  /*2ca0*/  STL.128 [R1], R20 ;  /* 0x0000001401007387 */ /* 0x0009e20000100c00 */
[----:B------:R-:W0:Y:S01]  /*2cb0*/  LDC.64 R8, c[0x4][R8] ;  /* 0x0100000008087b82 */ /* 0x000e220000000a00 */
[----:B-----5:R-:W-:Y:S02]  /*2cc0*/  IMAD.U32 R4, RZ, RZ, UR4 ;  /* 0x00000004ff047e24 */ /* 0x020fe4000f8e00ff */
[----:B----4-:R-:W-:-:S07]  /*2cd0*/  IMAD.U32 R5, RZ, RZ, UR5 ;  /* 0x00000005ff057e24 */ /* 0x010fce000f8e00ff */
[----:B------:R-:W-:-:S07]  /*2ce0*/  LEPC R20, `(.L_x_109) ;  /* 0x000000001014794e */ /* 0x000fce0000000000 */
[----:B0123--:R-:W-:Y:S05]  /*2cf0*/  CALL.ABS.NOINC R8 ;  /* 0x0000000008007343 */ /* 0x00ffea0003c00000 */
.L_x_109:
[----:B------:R-:W-:Y:S05]  /*2d00*/  BSYNC.RECONVERGENT B6 ;  /* 0x0000000000067941 */ /* 0x000fea0003800200 */
.L_x_108:
[----:B------:R4:W-:Y:S01]  /*2d10*/  STG.E desc[UR36][R42.64], R16 ;  /* 0x000000102a007986 */ /* 0x0009e2000c101924 */
[----:B------:R-:W-:-:S13]  /*2d20*/  ISETP.NE.AND P0, PT, R29, R16, PT ;  /* 0x000000101d00720c */ /* 0x000fda0003f05270 */
[----:B------:R-:W-:Y:S05]  /*2d30*/  @P0 BREAK.RELIABLE B7 ;  /* 0x0000000000070942 */ /* 0x000fea0003800100 */
[----:B----4-:R-:W-:Y:S05]  /*2d40*/  @P0 BRA `(.L_x_110) ;  /* 0x00000000009c0947 */ /* 0x010fea0003800000 */
[----:B------:R-:W-:-:S05]  /*2d50*/  VIADD R28, R28, 0x1 ;  /* 0x000000011c1c7836 */ /* 0x000fca0000000000 */
[----:B------:R-:W-:-:S13]  /*2d60*/  ISETP.NE.AND P0, PT, R28, 0x6, PT ;  /* 0x000000061c00780c */ /* 0x000fda0003f05270 */
[----:B------:R-:W-:Y:S05]  /*2d70*/  @P0 BRA `(.L_x_111) ;  /* 0xffffffd8004c0947 */ /* 0x000fea000383ffff */
[----:B------:R-:W-:Y:S05]  /*2d80*/  BSYNC.RELIABLE B7 ;  /* 0x0000000000077941 */ /* 0x000fea0003800100 */
.L_x_13:
[----:B------:R-:W-:Y:S01]  /*2d90*/  ISETP.NE.AND P6, PT, R40, RZ, PT ;  /* 0x000000ff2800720c */ /* 0x000fe20003fc5270 */
[----:B------:R-:W-:-:S12]  /*2da0*/  BSSY.RECONVERGENT B6, `(.L_x_112) ;  /* 0x000000a000067945 */ /* 0x000fd80003800200 */
[----:B------:R-:W-:Y:S05]  /*2db0*/  @!P6 BRA `(.L_x_113) ;  /* 0x000000000020e947 */ /* 0x000fea0003800000 */
[----:B------:R-:W-:Y:S01]  /*2dc0*/  MOV R8, 0x0 ;  /* 0x0000000000087802 */ /* 0x000fe20000000f00 */
[----:B------:R-:W4:Y:S01]  /*2dd0*/  LDCU.64 UR4, c[0x4][0x20] ;  /* 0x01000400ff0477ac */ /* 0x000f220008000a00 */
[----:B------:R-:W-:-:S04]  /*2de0*/  CS2R R6, SRZ ;  /* 0x0000000000067805 */ /* 0x000fc8000001ff00 */
[----:B------:R-:W0:Y:S01]  /*2df0*/  LDC.64 R8, c[0x4][R8] ;  /* 0x0100000008087b82 */ /* 0x000e220000000a00 */
[----:B----4-:R-:W-:Y:S01]  /*2e00*/  MOV R4, UR4 ;  /* 0x0000000400047c02 */ /* 0x010fe20008000f00 */
[----:B------:R-:W-:-:S07]  /*2e10*/  IMAD.U32 R5, RZ, RZ, UR5 ;  /* 0x00000005ff057e24 */ /* 0x000fce000f8e00ff */
[----:B------:R-:W-:-:S07]  /*2e20*/  LEPC R20, `(.L_x_113) ;  /* 0x000000001014794e */ /* 0x000fce0000000000 */
[----:B0123--:R-:W-:Y:S05]  /*2e30*/  CALL.ABS.NOINC R8 ;  /* 0x0000000008007343 */ /* 0x00ffea0003c00000 */
.L_x_113:
[----:B------:R-:W-:Y:S05]  /*2e40*/  BSYNC.RECONVERGENT B6 ;  /* 0x0000000000067941 */ /* 0x000fea0003800200 */
.L_x_112:
[----:B-1----:R-:W1:Y:S01]  /*2e50*/  LDC.64 R22, c[0x0][0x380] ;  /* 0x0000e000ff167b82 */ /* 0x002e620000000a00 */
[----:B------:R-:W-:Y:S01]  /*2e60*/  IMAD R18, R2, 0x6, R38 ;  /* 0x0000000602127824 */ /* 0x000fe200078e0226 */
[----:B------:R-:W-:Y:S01]  /*2e70*/  MOV R8, 0x0 ;  /* 0x0000000000087802 */ /* 0x000fe20000000f00 */
[----:B------:R-:W-:Y:S01]  /*2e80*/  IMAD.MOV.U32 R16, RZ, RZ, R30 ;  /* 0x000000ffff107224 */ /* 0x000fe200078e001e */
[----:B------:R-:W4:Y:S01]  /*2e90*/  LDCU.64 UR4, c[0x4][0x30] ;  /* 0x01000600ff0477ac */ /* 0x000f220008000a00 */
[----:B-1----:R-:W-:-:S05]  /*2ea0*/  IMAD.WIDE R22, R39, 0x4, R22 ;  /* 0x0000000427167825 */ /* 0x002fca00078e0216 */
[----:B------:R-:W5:Y:S01]  /*2eb0*/  LDG.E R17, desc[UR36][R22.64] ;  /* 0x0000002416117981 */ /* 0x000f62000c1e1900 */
[----:B---3--:R-:W-:Y:S01]  /*2ec0*/  IADD3 R19, PT, PT, R18, 0x1, RZ ;  /* 0x0000000112137810 */ /* 0x008fe20007ffe0ff */
[----:B------:R-:W1:Y:S01]  /*2ed0*/  LDC.64 R8, c[0x4][R8] ;  /* 0x0100000008087b82 */ /* 0x000e620000000a00 */
[----:B------:R-:W-:Y:S01]  /*2ee0*/  IADD3 R6, P0, PT, R33, 0x60, RZ ;  /* 0x0000006021067810 */ /* 0x000fe20007f1e0ff */
[----:B----4-:R-:W-:Y:S02]  /*2ef0*/  IMAD.U32 R4, RZ, RZ, UR4 ;  /* 0x00000004ff047e24 */ /* 0x010fe4000f8e00ff */
[----:B------:R-:W-:Y:S01]  /*2f00*/  IMAD.U32 R5, RZ, RZ, UR5 ;  /* 0x00000005ff057e24 */ /* 0x000fe2000f8e00ff */
[----:B------:R-:W-:Y:S01]  /*2f10*/  IADD3.X R7, PT, PT, RZ, R32, RZ, P0, !PT ;  /* 0x00000020ff077210 */ /* 0x000fe200007fe4ff */
[----:B-1---5:R3:W-:Y:S08]  /*2f20*/  STL.128 [R1+0x60], R16 ;  /* 0x0000601001007387 */ /* 0x0227f00000100c00 */
[----:B------:R-:W-:-:S07]  /*2f30*/  LEPC R20, `(.L_x_114) ;  /* 0x000000001014794e */ /* 0x000fce0000000000 */
[----:B0-23--:R-:W-:Y:S05]  /*2f40*/  CALL.ABS.NOINC R8 ;  /* 0x0000000008007343 */ /* 0x00dfea0003c00000 */
.L_x_114:
[----:B------:R-:W0:Y:S02]  /*2f50*/  LDC.64 R4, c[0x0][0x388] ;  /* 0x0000e200ff047b82 */ /* 0x000e240000000a00 */
[----:B0-----:R-:W-:-:S05]  /*2f60*/  IMAD.WIDE R18, R18, 0x4, R4 ;  /* 0x0000000412127825 */ /* 0x001fca00078e0204 */
[----:B------:R0:W-:Y:S04]  /*2f70*/  STG.E desc[UR36][R18.64], R30 ;  /* 0x0000001e12007986 */ /* 0x0001e8000c101924 */
[----:B------:R-:W2:Y:S01]  /*2f80*/  LDG.E R23, desc[UR36][R22.64] ;  /* 0x0000002416177981 */ /* 0x000ea2000c1e1900 */
[----:B------:R-:W-:-:S03]  /*2f90*/  VIADD R38, R38, 0x2 ;  /* 0x0000000226267836 */ /* 0x000fc60000000000 */
[----:B--2---:R0:W-:Y:S01]  /*2fa0*/  STG.E desc[UR36][R18.64+0x4], R23 ;  /* 0x0000041712007986 */ /* 0x0041e2000c101924 */
[----:B------:R-:W-:Y:S05]  /*2fb0*/  BRA `(.L_x_4) ;  /* 0x00000000003c7947 */ /* 0x000fea0003800000 */
.L_x_110:
[----:B------:R-:W-:-:S13]  /*2fc0*/  ISETP.NE.AND P0, PT, R40, RZ, PT ;  /* 0x000000ff2800720c */ /* 0x000fda0003f05270 */
[----:B------:R-:W-:Y:S05]  /*2fd0*/  @!P0 BRA `(.L_x_4) ;  /* 0x0000000000348947 */ /* 0x000fea0003800000 */
[----:B------:R-:W-:Y:S01]  /*2fe0*/  MOV R8, 0x0 ;  /* 0x0000000000087802 */ /* 0x000fe20000000f00 */
[----:B------:R4:W-:Y:S01]  /*2ff0*/  STL.64 [R1+0x48], R28 ;  /* 0x0000481c01007387 */ /* 0x0009e20000100a00 */
[----:B------:R-:W5:Y:S01]  /*3000*/  LDCU.64 UR4, c[0x4][0x18] ;  /* 0x01000300ff0477ac */ /* 0x000f620008000a00 */
[----:B------:R-:W-:Y:S02]  /*3010*/  IADD3 R35, P0, PT, R33, 0x48, RZ ;  /* 0x0000004821237810 */ /* 0x000fe40007f1e0ff */
[----:B------:R4:W-:Y:S01]  /*3020*/  STL [R1+0x50], R16 ;  /* 0x0000501001007387 */ /* 0x0009e20000100800 */
[----:B------:R-:W0:Y:S02]  /*3030*/  LDC.64 R8, c[0x4][R8] ;  /* 0x0100000008087b82 */ /* 0x000e240000000a00 */
[----:B------:R-:W-:Y:S02]  /*3040*/  IMAD.X R34, RZ, RZ, R32, P0 ;  /* 0x000000ffff227224 */ /* 0x000fe400000e0620 */
[----:B------:R-:W-:-:S03]  /*3050*/  IMAD.MOV.U32 R6, RZ, RZ, R35 ;  /* 0x000000ffff067224 */ /* 0x000fc600078e0023 */
[----:B------:R-:W-:Y:S02]  /*3060*/  MOV R7, R34 ;  /* 0x0000002200077202 */ /* 0x000fe40000000f00 */
[----:B-----5:R-:W-:Y:S01]  /*3070*/  MOV R4, UR4 ;  /* 0x0000000400047c02 */ /* 0x020fe20008000f00 */
[----:B----4-:R-:W-:-:S07]  /*3080*/  IMAD.U32 R5, RZ, RZ, UR5 ;  /* 0x00000005ff057e24 */ /* 0x010fce000f8e00ff */
[----:B------:R-:W-:-:S07]  /*3090*/  LEPC R20, `(.L_x_4) ;  /* 0x000000001014794e */ /* 0x000fce0000000000 */
[----:B0123--:R-:W-:Y:S05]  /*30a0*/  CALL.ABS.NOINC R8 ;  /* 0x0000000008007343 */ /* 0x00ffea0003c00000 */
.L_x_4:
[----:B------:R-:W-:Y:S05]  /*30b0*/  BSYNC.RECONVERGENT B8 ;  /* 0x0000000000087941 */ /* 0x000fea0003800200 */
.L_x_3:
[----:B------:R-:W4:Y:S02]  /*30c0*/  LDC.64 R4, c[0x0][0x390] ;  /* 0x0000e400ff047b82 */ /* 0x000f240000000a00 */
[----:B----4-:R-:W4:Y:S01]  /*30d0*/  LDG.E R4, desc[UR36][R4.64] ;  /* 0x0000002404047981 */ /* 0x010f22000c1e1900 */
[----:B------:R-:W-:-:S05]  /*30e0*/  VIADD R39, R39, 0x1 ;  /* 0x0000000127277836 */ /* 0x000fca0000000000 */
[----:B----4-:R-:W-:-:S13]  /*30f0*/  ISETP.GE.AND P0, PT, R39, R4, PT ;  /* 0x000000042700720c */ /* 0x010fda0003f06270 */
[----:B------:R-:W-:Y:S05]  /*3100*/  @!P0 BRA `(.L_x_115) ;  /* 0xffffffd000608947 */ /* 0x000fea000383ffff */
.L_x_2:
[----:B------:R-:W-:Y:S05]  /*3110*/  BSYNC.RECONVERGENT B9 ;  /* 0x0000000000097941 */ /* 0x000fea0003800200 */
.L_x_1:
[----:B------:R-:W-:Y:S01]  /*3120*/  MOV R0, 0x0 ;  /* 0x0000000000007802 */ /* 0x000fe20000000f00 */
[----:B-----5:R4:W-:Y:S01]  /*3130*/  STL [R1+0x60], R30 ;  /* 0x0000601e01007387 */ /* 0x0209e20000100800 */
[----:B------:R-:W0:Y:S01]  /*3140*/  LDCU.64 UR4, c[0x4][0x38] ;  /* 0x01000700ff0477ac */ /* 0x000e220008000a00 */
[----:B------:R-:W-:Y:S01]  /*3150*/  IADD3 R6, P0, PT, R33, 0x60, RZ ;  /* 0x0000006021067810 */ /* 0x000fe20007f1e0ff */
[----:B------:R4:W1:Y:S04]  /*3160*/  LDC.64 R2, c[0x4][R0] ;  /* 0x0100000000027b82 */ /* 0x0008680000000a00 */
[----:B------:R-:W-:Y:S02]  /*3170*/  IMAD.X R7, RZ, RZ, R32, P0 ;  /* 0x000000ffff077224 */ /* 0x000fe400000e0620 */
[----:B0-----:R-:W-:Y:S01]  /*3180*/  IMAD.U32 R4, RZ, RZ, UR4 ;  /* 0x00000004ff047e24 */ /* 0x001fe2000f8e00ff */
[----:B----4-:R-:W-:-:S07]  /*3190*/  MOV R5, UR5 ;  /* 0x0000000500057c02 */ /* 0x010fce0008000f00 */
[----:B------:R-:W-:-:S07]  /*31a0*/  LEPC R20, `(.L_x_116) ;  /* 0x000000001014794e */ /* 0x000fce0000000000 */
[----:B-123--:R-:W-:Y:S05]  /*31b0*/  CALL.ABS.NOINC R2 ;  /* 0x0000000002007343 */ /* 0x00efea0003c00000 */
.L_x_116:
[----:B------:R-:W-:Y:S05]  /*31c0*/  EXIT ;  /* 0x000000000000794d */ /* 0x000fea0003800000 */
.L_x_117:
[----:B------:R-:W-:-:S00]  /*31d0*/  BRA `(.L_x_117) ;  /* 0xfffffffc00fc7947 */ /* 0x000fc0000383ffff */
[----:B------:R-:W-:-:S00]  /*31e0*/  NOP ;  /* 0x0000000000007918 */ /* 0x000fc00000000000 */
        /* <DEDUP_REMOVED lines=9> */
.L_x_118:


//--------------------- .nv.global.init           --------------------------
	.section	.nv.global.init,"aw",@progbits
.nv.global.init:
	.type		$str$3,@object
	.size		$str$3,($str$1 - $str$3)
$str$3:
        /*0000*/ 	.byte	0x52, 0x65, 0x73, 0x75, 0x6c, 0x74, 0x20, 0x72, 0x65, 0x74, 0x75, 0x72, 0x6e, 0x65, 0x64, 0x20
        /*0010*/ 	.byte	0x74, 0x72, 0x75, 0x65, 0x0a, 0x00
	.type		$str$1,@object
	.size		$str$1,($str$6 - $str$1)
$str$1:
        /*0016*/ 	.byte	0x49, 0x53, 0x20, 0x69, 0x64, 0x65, 0x61, 0x6c, 0x20, 0x50, 0x54, 0x45, 0x20, 0x63, 0x61, 0x6c
        /*0026*/ 	.byte	0x6c, 0x65, 0x64, 0x20, 0x66, 0x6f, 0x72, 0x20, 0x25, 0x64, 0x20, 0x61, 0x6e, 0x64, 0x20, 0x25
        /*0036*/ 	.byte	0x64, 0x0a, 0x00
	.type		$str$6,@object
	.size		$str$6,($str - $str$6)
$str$6:
        /*0039*/ 	.byte	0x43, 0x68, 0x65, 0x63, 0x6b, 0x20, 0x63, 0x6f, 0x6d, 0x70, 0x6c, 0x65, 0x74, 0x65, 0x64, 0x20
        /*0049*/ 	.byte	0x66, 0x6f, 0x72, 0x20, 0x73, 0x75, 0x62, 0x73, 0x65, 0x74, 0x20, 0x6e, 0x75, 0x6d, 0x62, 0x65
        /*0059*/ 	.byte	0x72, 0x20, 0x25, 0x64, 0x0a, 0x00
	.type		$str,@object
	.size		$str,($str$4 - $str)
$str:
        /*005f*/ 	.byte	0x53, 0x65, 0x74, 0x4e, 0x75, 0x6d, 0x3a, 0x20, 0x25, 0x64, 0x20, 0x2c, 0x20, 0x53, 0x65, 0x74
        /*006f*/ 	.byte	0x20, 0x6e, 0x75, 0x6d, 0x62, 0x65, 0x72, 0x3a, 0x20, 0x25, 0x64, 0x20, 0x2c, 0x20, 0x25, 0x64
        /*007f*/ 	.byte	0x20, 0x2b, 0x20, 0x25, 0x64, 0x20, 0x3d, 0x20, 0x25, 0x64, 0x0a, 0x00
	.type		$str$4,@object
	.size		$str$4,($str$2 - $str$4)
$str$4:
        /*008b*/ 	.byte	0x47, 0x65, 0x74, 0x20, 0x69, 0x64, 0x65, 0x61, 0x20, 0x50, 0x54, 0x45, 0x20, 0x73, 0x6f, 0x6c
        /*009b*/ 	.byte	0x75, 0x74, 0x69, 0x6f, 0x6e, 0x20, 0x66, 0x6f, 0x72, 0x20, 0x74, 0x68, 0x72, 0x65, 0x61, 0x64
        /*00ab*/ 	.byte	0x20, 0x69, 0x64, 0x3a, 0x25, 0x64, 0x20, 0x68, 0x61, 0x76, 0x69, 0x6e, 0x67, 0x20, 0x6d, 0x61
        /*00bb*/ 	.byte	0x78, 0x5f, 0x69, 0x6e, 0x64, 0x65, 0x78, 0x3a, 0x25, 0x64, 0x0a, 0x00
	.type		$str$2,@object
	.size		$str$2,($str$5 - $str$2)
$str$2:
        /*00c7*/ 	.byte	0x52, 0x65, 0x73, 0x75, 0x6c, 0x74, 0x20, 0x72, 0x65, 0x74, 0x75, 0x72, 0x6e, 0x65, 0x64, 0x20
        /*00d7*/ 	.byte	0x66, 0x61, 0x6c, 0x73, 0x65, 0x20, 0x66, 0x6f, 0x72, 0x20, 0x70, 0x6f, 0x77, 0x65, 0x72, 0x20
        /*00e7*/ 	.byte	0x25, 0x64, 0x20, 0x77, 0x69, 0x74, 0x68, 0x20, 0x73, 0x75, 0x6d, 0x31, 0x3d, 0x20, 0x25, 0x64
        /*00f7*/ 	.byte	0x20, 0x61, 0x6e, 0x64, 0x20, 0x73, 0x75, 0x6d, 0x32, 0x20, 0x3d, 0x20, 0x25, 0x64, 0x0a, 0x00
	.type		$str$5,@object
	.size		$str$5,(.L_5 - $str$5)
$str$5:
        /*0107*/ 	.byte	0x46, 0x6f, 0x75, 0x6e, 0x64, 0x20, 0x69, 0x64, 0x65, 0x61, 0x6c, 0x20, 0x50, 0x54, 0x45, 0x20
        /*0117*/ 	.byte	0x6d, 0x61, 0x74, 0x63, 0x68, 0x3a, 0x20, 0x25, 0x64, 0x20, 0x2d, 0x2d, 0x20, 0x25, 0x64, 0x20
        /*0127*/ 	.byte	0x77, 0x68, 0x69, 0x63, 0x68, 0x20, 0x77, 0x69, 0x6c, 0x6c, 0x20, 0x62, 0x65, 0x20, 0x75, 0x70
        /*0137*/ 	.byte	0x64, 0x61, 0x74, 0x65, 0x64, 0x20, 0x66, 0x6f, 0x72, 0x20, 0x6f, 0x75, 0x74, 0x70, 0x75, 0x74
        /*0147*/ 	.byte	0x20, 0x69, 0x6e, 0x64, 0x65, 0x78, 0x3a, 0x25, 0x64, 0x20, 0x61, 0x6e, 0x64, 0x20, 0x25, 0x64
        /*0157*/ 	.byte	0x0a, 0x00
.L_5:


//--------------------- .nv.shared.reserved.0     --------------------------
	.section	.nv.shared.reserved.0,"aw",@nobits
	.weak		__nv_reservedSMEM_offset_0_alias
	.size		__nv_reservedSMEM_offset_0_alias, 0, 64
	.other		__nv_reservedSMEM_offset_0_alias,@"STO_CUDA_RESERVED_SHARED STV_DEFAULT"
__nv_reservedSMEM_offset_0_alias:
	.zero		0
	.zero		64


//--------------------- .nv.constant0._Z26get_ideal_pte_combinationsPiS_S_S_ --------------------------
	.section	.nv.constant0._Z26get_ideal_pte_combinationsPiS_S_S_,"a",@progbits
	.sectionflags	@""
	.align	4
.nv.constant0._Z26get_ideal_pte_combinationsPiS_S_S_:
	.zero		928


//--------------------- SYMBOLS --------------------------

	.type		.nv.reservedSmem.offset0,@object
	.size		.nv.reservedSmem.offset0,0x4
	.type		vprintf,@function
